	.target	sm_90a

	.elftype	@"ET_EXEC"


//--------------------- .note.nv.tkinfo           --------------------------
	.section	.note.nv.tkinfo,"",@"SHT_NOTE"
	.sectionflags	@"SHF_NOTE_NV_TKINFO"
	.tkinfo
        /*0018*/ 	.word	0x00000002
        /*0030*/ 	.string	""
        /*0030*/ 	.string	"ptxas"
        /*0030*/ 	.string	"Cuda compilation tools, release 13.0, V13.0.88"
        /*0030*/ 	.string	"Build cuda_13.0.r13.0/compiler.36424714_0"
        /*0030*/ 	.string	"-arch sm_90a -m 64 "



//--------------------- .note.nv.cuinfo           --------------------------
	.section	.note.nv.cuinfo,"",@"SHT_NOTE"
	.sectionflags	@"SHF_NOTE_NV_CUINFO"
        /*0018*/ 	.short	0x0002
        /*001a*/ 	.short	0x005a
        /*001c*/ 	.short	0x0082
	.zero		2


//--------------------- .nv.info                  --------------------------
	.section	.nv.info,"",@"SHT_CUDA_INFO"
	.align	4


	//----- nvinfo : EIATTR_REGCOUNT
	.align		4
        /*0000*/ 	.byte	0x04, 0x2f
        /*0002*/ 	.short	(.L_15 - .L_14)
	.align		4
.L_14:
        /*0004*/ 	.word	index@(_ZN7cutlass13device_kernelINS_4gemm6kernel13GemmUniversalIN4cute5tupleIJiiiiEEENS1_10collective13CollectiveMmaINS1_34MainloopSm90TmaGmmaWarpSpecializedILi7ENS5_IJNS4_1CILi2EEENSA_ILi4EEENSA_ILi1EEEEEENS1_35KernelTmaWarpSpecializedCooperativeEEENS5_IJNSA_ILi128EEESH_NSA_ILi64EEEEEENS_6half_tENS5_IJSD_llEEESK_SL_NS4_8TiledMMAINS4_8MMA_AtomIJNS4_4SM904GMMA26MMA_64x128x16_F32F16F16_SSILNSP_5MajorE1ELSR_1ELNSP_7ScaleInE1ELSS_1EEEEEENS4_6LayoutINS5_IJSB_SD_SD_EEENS5_IJSD_NSA_ILi0EEESX_EEEEENS5_IJNS4_10UnderscoreES10_S10_EEEEENS4_23SM90_TMA_LOAD_MULTICASTENS4_14ComposedLayoutINS4_7SwizzleILi3ELi4ELi3EEENS4_18smem_ptr_flag_bitsILi16EEENSV_INS5_IJSI_NSA_ILi8EEEEEENS5_IJSD_SI_EEEEEEEvNS4_8identityES13_S1D_vS1E_EENS_8epilogue10collective6detail29Sm90TmaWarpSpecializedAdapterINS1H_15DefaultEpilogueISK_NS5_IJlSD_lEEES1L_NS1G_6thread17LinearCombinationISK_Li1EffLNS1M_9ScaleType4KindE0ELNS_15FloatRoundStyleE2ESK_EENS1_15EpilogueDefaultEEEEEvvEEEEvNT_6ParamsE)
        /*0008*/ 	.word	0x000000a8


	//----- nvinfo : EIATTR_FRAME_SIZE
	.align		4
.L_15:
        /*000c*/ 	.byte	0x04, 0x11
        /*000e*/ 	.short	(.L_17 - .L_16)
	.align		4
.L_16:
        /*0010*/ 	.word	index@(_ZN7cutlass13device_kernelINS_4gemm6kernel13GemmUniversalIN4cute5tupleIJiiiiEEENS1_10collective13CollectiveMmaINS1_34MainloopSm90TmaGmmaWarpSpecializedILi7ENS5_IJNS4_1CILi2EEENSA_ILi4EEENSA_ILi1EEEEEENS1_35KernelTmaWarpSpecializedCooperativeEEENS5_IJNSA_ILi128EEESH_NSA_ILi64EEEEEENS_6half_tENS5_IJSD_llEEESK_SL_NS4_8TiledMMAINS4_8MMA_AtomIJNS4_4SM904GMMA26MMA_64x128x16_F32F16F16_SSILNSP_5MajorE1ELSR_1ELNSP_7ScaleInE1ELSS_1EEEEEENS4_6LayoutINS5_IJSB_SD_SD_EEENS5_IJSD_NSA_ILi0EEESX_EEEEENS5_IJNS4_10UnderscoreES10_S10_EEEEENS4_23SM90_TMA_LOAD_MULTICASTENS4_14ComposedLayoutINS4_7SwizzleILi3ELi4ELi3EEENS4_18smem_ptr_flag_bitsILi16EEENSV_INS5_IJSI_NSA_ILi8EEEEEENS5_IJSD_SI_EEEEEEEvNS4_8identityES13_S1D_vS1E_EENS_8epilogue10collective6detail29Sm90TmaWarpSpecializedAdapterINS1H_15DefaultEpilogueISK_NS5_IJlSD_lEEES1L_NS1G_6thread17LinearCombinationISK_Li1EffLNS1M_9ScaleType4KindE0ELNS_15FloatRoundStyleE2ESK_EENS1_15EpilogueDefaultEEEEEvvEEEEvNT_6ParamsE)
        /*0014*/ 	.word	0x00000000


	//----- nvinfo : EIATTR_MIN_STACK_SIZE
	.align		4
.L_17:
        /*0018*/ 	.byte	0x04, 0x12
        /*001a*/ 	.short	(.L_19 - .L_18)
	.align		4
.L_18:
        /*001c*/ 	.word	index@(_ZN7cutlass13device_kernelINS_4gemm6kernel13GemmUniversalIN4cute5tupleIJiiiiEEENS1_10collective13CollectiveMmaINS1_34MainloopSm90TmaGmmaWarpSpecializedILi7ENS5_IJNS4_1CILi2EEENSA_ILi4EEENSA_ILi1EEEEEENS1_35KernelTmaWarpSpecializedCooperativeEEENS5_IJNSA_ILi128EEESH_NSA_ILi64EEEEEENS_6half_tENS5_IJSD_llEEESK_SL_NS4_8TiledMMAINS4_8MMA_AtomIJNS4_4SM904GMMA26MMA_64x128x16_F32F16F16_SSILNSP_5MajorE1ELSR_1ELNSP_7ScaleInE1ELSS_1EEEEEENS4_6LayoutINS5_IJSB_SD_SD_EEENS5_IJSD_NSA_ILi0EEESX_EEEEENS5_IJNS4_10UnderscoreES10_S10_EEEEENS4_23SM90_TMA_LOAD_MULTICASTENS4_14ComposedLayoutINS4_7SwizzleILi3ELi4ELi3EEENS4_18smem_ptr_flag_bitsILi16EEENSV_INS5_IJSI_NSA_ILi8EEEEEENS5_IJSD_SI_EEEEEEEvNS4_8identityES13_S1D_vS1E_EENS_8epilogue10collective6detail29Sm90TmaWarpSpecializedAdapterINS1H_15DefaultEpilogueISK_NS5_IJlSD_lEEES1L_NS1G_6thread17LinearCombinationISK_Li1EffLNS1M_9ScaleType4KindE0ELNS_15FloatRoundStyleE2ESK_EENS1_15EpilogueDefaultEEEEEvvEEEEvNT_6ParamsE)
        /*0020*/ 	.word	0x00000000
.L_19:


//--------------------- .nv.compat                --------------------------
	.section	.nv.compat,"",@"SHT_CUDA_COMPAT_INFO"
	.align	4
        /*0000*/ 	.byte	0x02, 0x09, 0x01, 0x00, 0x02, 0x02, 0x04, 0x00, 0x02, 0x05, 0x05, 0x00, 0x03, 0x07, 0x01, 0x01
        /*0010*/ 	.byte	0x02, 0x03, 0x01, 0x00, 0x02, 0x06, 0x01, 0x00, 0x04, 0x0b, 0x08, 0x00, 0x00, 0x00, 0x00, 0x00
        /*0020*/ 	.byte	0x00, 0x00, 0x00, 0x00


//--------------------- .nv.info._ZN7cutlass13device_kernelINS_4gemm6kernel13GemmUniversalIN4cute5tupleIJiiiiEEENS1_10collective13CollectiveMmaINS1_34MainloopSm90TmaGmmaWarpSpecializedILi7ENS5_IJNS4_1CILi2EEENSA_ILi4EEENSA_ILi1EEEEEENS1_35KernelTmaWarpSpecializedCooperativeEEENS5_IJNSA_ILi128EEESH_NSA_ILi64EEEEEENS_6half_tENS5_IJSD_llEEESK_SL_NS4_8TiledMMAINS4_8MMA_AtomIJNS4_4SM904GMMA26MMA_64x128x16_F32F16F16_SSILNSP_5MajorE1ELSR_1ELNSP_7ScaleInE1ELSS_1EEEEEENS4_6LayoutINS5_IJSB_SD_SD_EEENS5_IJSD_NSA_ILi0EEESX_EEEEENS5_IJNS4_10UnderscoreES10_S10_EEEEENS4_23SM90_TMA_LOAD_MULTICASTENS4_14ComposedLayoutINS4_7SwizzleILi3ELi4ELi3EEENS4_18smem_ptr_flag_bitsILi16EEENSV_INS5_IJSI_NSA_ILi8EEEEEENS5_IJSD_SI_EEEEEEEvNS4_8identityES13_S1D_vS1E_EENS_8epilogue10collective6detail29Sm90TmaWarpSpecializedAdapterINS1H_15DefaultEpilogueISK_NS5_IJlSD_lEEES1L_NS1G_6thread17LinearCombinationISK_Li1EffLNS1M_9ScaleType4KindE0ELNS_15FloatRoundStyleE2ESK_EENS1_15EpilogueDefaultEEEEEvvEEEEvNT_6ParamsE --------------------------
	.section	.nv.info._ZN7cutlass13device_kernelINS_4gemm6kernel13GemmUniversalIN4cute5tupleIJiiiiEEENS1_10collective13CollectiveMmaINS1_34MainloopSm90TmaGmmaWarpSpecializedILi7ENS5_IJNS4_1CILi2EEENSA_ILi4EEENSA_ILi1EEEEEENS1_35KernelTmaWarpSpecializedCooperativeEEENS5_IJNSA_ILi128EEESH_NSA_ILi64EEEEEENS_6half_tENS5_IJSD_llEEESK_SL_NS4_8TiledMMAINS4_8MMA_AtomIJNS4_4SM904GMMA26MMA_64x128x16_F32F16F16_SSILNSP_5MajorE1ELSR_1ELNSP_7ScaleInE1ELSS_1EEEEEENS4_6LayoutINS5_IJSB_SD_SD_EEENS5_IJSD_NSA_ILi0EEESX_EEEEENS5_IJNS4_10UnderscoreES10_S10_EEEEENS4_23SM90_TMA_LOAD_MULTICASTENS4_14ComposedLayoutINS4_7SwizzleILi3ELi4ELi3EEENS4_18smem_ptr_flag_bitsILi16EEENSV_INS5_IJSI_NSA_ILi8EEEEEENS5_IJSD_SI_EEEEEEEvNS4_8identityES13_S1D_vS1E_EENS_8epilogue10collective6detail29Sm90TmaWarpSpecializedAdapterINS1H_15DefaultEpilogueISK_NS5_IJlSD_lEEES1L_NS1G_6thread17LinearCombinationISK_Li1EffLNS1M_9ScaleType4KindE0ELNS_15FloatRoundStyleE2ESK_EENS1_15EpilogueDefaultEEEEEvvEEEEvNT_6ParamsE,"",@"SHT_CUDA_INFO"
	.sectionflags	@""
	.align	4


	//----- nvinfo : EIATTR_CUDA_API_VERSION
	.align		4
        /*0000*/ 	.byte	0x04, 0x37
        /*0002*/ 	.short	(.L_21 - .L_20)
.L_20:
        /*0004*/ 	.word	0x00000082


	//----- nvinfo : EIATTR_KPARAM_INFO
	.align		4
.L_21:
        /*0008*/ 	.byte	0x04, 0x17
        /*000a*/ 	.short	(.L_23 - .L_22)
.L_22:
        /*000c*/ 	.word	0x00000000
        /*0010*/ 	.short	0x0000
        /*0012*/ 	.short	0x0070
        /*0014*/ 	.byte	0x00, 0xf0, 0x01, 0x10


	//----- nvinfo : EIATTR_SPARSE_MMA_MASK
	.align		4
.L_23:
        /*0018*/ 	.byte	0x03, 0x50
        /*001a*/ 	.short	0x0000


	//----- nvinfo : EIATTR_MAXREG_COUNT
	.align		4
        /*001c*/ 	.byte	0x03, 0x1b
        /*001e*/ 	.short	0x00a8


	//----- nvinfo : EIATTR_NUM_BARRIERS
	.align		4
        /*0020*/ 	.byte	0x02, 0x4c
        /*0022*/ 	.byte	0x01
	.zero		1


	//----- nvinfo : EIATTR_EXTERNS
	.align		4
        /*0024*/ 	.byte	0x04, 0x0f
        /*0026*/ 	.short	(.L_25 - .L_24)


	//   ....[0]....
	.align		4
.L_24:
        /*0028*/ 	.word	index@(__assertfail)


	//----- nvinfo : EIATTR_MERCURY_ISA_VERSION
	.align		4
.L_25:
        /*002c*/ 	.byte	0x03, 0x5f
        /*002e*/ 	.short	0x0101


	//----- nvinfo : EIATTR_INT_WARP_WIDE_INSTR_OFFSETS
	.align		4
        /*0030*/ 	.byte	0x04, 0x31
        /*0032*/ 	.short	(.L_27 - .L_26)


	//   ....[0]....
.L_26:
        /*0034*/ 	.word	0x000004e0


	//   ....[1]....
        /*0038*/ 	.word	0x00000510


	//   ....[2]....
        /*003c*/ 	.word	0x000006b0


	//----- nvinfo : EIATTR_COOP_GROUP_MASK_REGIDS
	.align		4
.L_27:
        /*0040*/ 	.byte	0x04, 0x29
        /*0042*/ 	.short	(.L_29 - .L_28)


	//   ....[0]....
.L_28:
        /*0044*/ 	.word	0xffffffff


	//   ....[1]....
        /*0048*/ 	.word	0xffffffff


	//   ....[2]....
        /*004c*/ 	.word	0xffffffff


	//   ....[3]....
        /*0050*/ 	.word	0xffffffff


	//   ....[4]....
        /*0054*/ 	.word	0xffffffff


	//   ....[5]....
        /*0058*/ 	.word	0xffffffff


	//----- nvinfo : EIATTR_COOP_GROUP_INSTR_OFFSETS
	.align		4
.L_29:
        /*005c*/ 	.byte	0x04, 0x28
        /*005e*/ 	.short	(.L_31 - .L_30)


	//   ....[0]....
.L_30:
        /*0060*/ 	.word	0x00000060


	//   ....[1]....
        /*0064*/ 	.word	0x00000070


	//   ....[2]....
        /*0068*/ 	.word	0x00000130


	//   ....[3]....
        /*006c*/ 	.word	0x00000330


	//   ....[4]....
        /*0070*/ 	.word	0x00000860


	//   ....[5]....
        /*0074*/ 	.word	0x000014e0


	//----- nvinfo : EIATTR_REG_RECONFIG
	.align		4
.L_31:
        /*0078*/ 	.byte	0x01, 0x54
	.zero		2


	//----- nvinfo : EIATTR_SYSCALL_OFFSETS
	.align		4
        /*007c*/ 	.byte	0x04, 0x46
        /*007e*/ 	.short	(.L_33 - .L_32)


	//   ....[0]....
.L_32:
        /*0080*/ 	.word	0x000016c0


	//----- nvinfo : EIATTR_MBARRIER_INSTR_OFFSETS
	.align		4
.L_33:
        /*0084*/ 	.byte	0x04, 0x39
        /*0086*/ 	.short	(.L_35 - .L_34)


	//   ....[0]....
.L_34:
        /*0088*/ 	.word	0x00000230
        /*008c*/ 	.word	0x000000ff
        /*0090*/ 	.word	0x00000000
        /*0094*/ 	.short	0x0100
        /*0096*/ 	.byte	0x08
	.zero		1


	//   ....[1]....
        /*0098*/ 	.word	0x00000240
        /*009c*/ 	.word	0x000000ff
        /*00a0*/ 	.word	0x00000038
        /*00a4*/ 	.short	0x0100
        /*00a6*/ 	.byte	0x08
	.zero		1


	//   ....[2]....
        /*00a8*/ 	.word	0x00000250
        /*00ac*/ 	.word	0x000000ff
        /*00b0*/ 	.word	0x00000008
        /*00b4*/ 	.short	0x0100
        /*00b6*/ 	.byte	0x08
	.zero		1


	//   ....[3]....
        /*00b8*/ 	.word	0x00000260
        /*00bc*/ 	.word	0x000000ff
        /*00c0*/ 	.word	0x00000040
        /*00c4*/ 	.short	0x0100
        /*00c6*/ 	.byte	0x08
	.zero		1


	//   ....[4]....
        /*00c8*/ 	.word	0x00000270
        /*00cc*/ 	.word	0x000000ff
        /*00d0*/ 	.word	0x00000010
        /*00d4*/ 	.short	0x0100
        /*00d6*/ 	.byte	0x08
	.zero		1


	//   ....[5]....
        /*00d8*/ 	.word	0x00000280
        /*00dc*/ 	.word	0x000000ff
        /*00e0*/ 	.word	0x00000048
        /*00e4*/ 	.short	0x0100
        /*00e6*/ 	.byte	0x08
	.zero		1


	//   ....[6]....
        /*00e8*/ 	.word	0x00000290
        /*00ec*/ 	.word	0x000000ff
        /*00f0*/ 	.word	0x00000018
        /*00f4*/ 	.short	0x0100
        /*00f6*/ 	.byte	0x08
	.zero		1


	//   ....[7]....
        /*00f8*/ 	.word	0x000002a0
        /*00fc*/ 	.word	0x000000ff
        /*0100*/ 	.word	0x00000050
        /*0104*/ 	.short	0x0100
        /*0106*/ 	.byte	0x08
	.zero		1


	//   ....[8]....
        /*0108*/ 	.word	0x000002b0
        /*010c*/ 	.word	0x000000ff
        /*0110*/ 	.word	0x00000020
        /*0114*/ 	.short	0x0100
        /*0116*/ 	.byte	0x08
	.zero		1


	//   ....[9]....
        /*0118*/ 	.word	0x000002c0
        /*011c*/ 	.word	0x000000ff
        /*0120*/ 	.word	0x00000058
        /*0124*/ 	.short	0x0100
        /*0126*/ 	.byte	0x08
	.zero		1


	//   ....[10]....
        /*0128*/ 	.word	0x000002d0
        /*012c*/ 	.word	0x000000ff
        /*0130*/ 	.word	0x00000028
        /*0134*/ 	.short	0x0100
        /*0136*/ 	.byte	0x08
	.zero		1


	//   ....[11]....
        /*0138*/ 	.word	0x000002e0
        /*013c*/ 	.word	0x000000ff
        /*0140*/ 	.word	0x00000060
        /*0144*/ 	.short	0x0100
        /*0146*/ 	.byte	0x08
	.zero		1


	//   ....[12]....
        /*0148*/ 	.word	0x000002f0
        /*014c*/ 	.word	0x000000ff
        /*0150*/ 	.word	0x00000030
        /*0154*/ 	.short	0x0100
        /*0156*/ 	.byte	0x08
	.zero		1


	//   ....[13]....
        /*0158*/ 	.word	0x00000300
        /*015c*/ 	.word	0x000000ff
        /*0160*/ 	.word	0x00000068
        /*0164*/ 	.short	0x0100
        /*0166*/ 	.byte	0x08
	.zero		1


	//   ....[14]....
        /*0168*/ 	.word	0x00000740
        /*016c*/ 	.word	0x000000ff
        /*0170*/ 	.word	0x00000080
        /*0174*/ 	.short	0x0100
        /*0176*/ 	.byte	0x06
	.zero		1


	//   ....[15]....
        /*0178*/ 	.word	0x000007e0
        /*017c*/ 	.word	0x000000ff
        /*0180*/ 	.word	0x00000088
        /*0184*/ 	.short	0x0100
        /*0186*/ 	.byte	0x06
	.zero		1


	//   ....[16]....
        /*0188*/ 	.word	0x00001780
        /*018c*/ 	.word	0x00000003
        /*0190*/ 	.word	0x00000000
        /*0194*/ 	.short	0x010a
        /*0196*/ 	.byte	0x3f
	.zero		1


	//   ....[17]....
        /*0198*/ 	.word	0x000017e0
        /*019c*/ 	.word	0x00000003
        /*01a0*/ 	.word	0x00000000
        /*01a4*/ 	.short	0x010a
        /*01a6*/ 	.byte	0x3f
	.zero		1


	//   ....[18]....
        /*01a8*/ 	.word	0x00001b60
        /*01ac*/ 	.word	0x00000005
        /*01b0*/ 	.word	0x00000000
        /*01b4*/ 	.short	0x010a
        /*01b6*/ 	.byte	0x3f
	.zero		1


	//   ....[19]....
        /*01b8*/ 	.word	0x00001ba0
        /*01bc*/ 	.word	0x00000005
        /*01c0*/ 	.word	0x00000000
        /*01c4*/ 	.short	0x010a
        /*01c6*/ 	.byte	0x3f
	.zero		1


	//   ....[20]....
        /*01c8*/ 	.word	0x00001e00
        /*01cc*/ 	.word	0x00000004
        /*01d0*/ 	.word	0x00000000
        /*01d4*/ 	.short	0x0101
        /*01d6*/ 	.byte	0x3f
	.zero		1


	//   ....[21]....
        /*01d8*/ 	.word	0x00002020
        /*01dc*/ 	.word	0x00000000
        /*01e0*/ 	.word	0x00000000
        /*01e4*/ 	.short	0x0101
        /*01e6*/ 	.byte	0x3f
	.zero		1


	//   ....[22]....
        /*01e8*/ 	.word	0x00007290
        /*01ec*/ 	.word	0x00000015
        /*01f0*/ 	.word	0x00000038
        /*01f4*/ 	.short	0x010a
        /*01f6*/ 	.byte	0x3f
	.zero		1


	//   ....[23]....
        /*01f8*/ 	.word	0x00007770
        /*01fc*/ 	.word	0x00000006
        /*0200*/ 	.word	0x00000088
        /*0204*/ 	.short	0x0101
        /*0206*/ 	.byte	0x3f
	.zero		1


	//   ....[24]....
        /*0208*/ 	.word	0x00007e70
        /*020c*/ 	.word	0x00000007
        /*0210*/ 	.word	0x00000000
        /*0214*/ 	.short	0x010a
        /*0216*/ 	.byte	0x3f
	.zero		1


	//   ....[25]....
        /*0218*/ 	.word	0x00007ef0
        /*021c*/ 	.word	0x00000008
        /*0220*/ 	.word	0x00000000
        /*0224*/ 	.short	0x010a
        /*0226*/ 	.byte	0x3f
	.zero		1


	//   ....[26]....
        /*0228*/ 	.word	0x00007f80
        /*022c*/ 	.word	0x00000009
        /*0230*/ 	.word	0x00000000
        /*0234*/ 	.short	0x010a
        /*0236*/ 	.byte	0x3f
	.zero		1


	//   ....[27]....
        /*0238*/ 	.word	0x00008010
        /*023c*/ 	.word	0x00000008
        /*0240*/ 	.word	0x00000000
        /*0244*/ 	.short	0x010a
        /*0246*/ 	.byte	0x3f
	.zero		1


	//   ....[28]....
        /*0248*/ 	.word	0x000080a0
        /*024c*/ 	.word	0x00000009
        /*0250*/ 	.word	0x00000000
        /*0254*/ 	.short	0x010a
        /*0256*/ 	.byte	0x3f
	.zero		1


	//   ....[29]....
        /*0258*/ 	.word	0x00008130
        /*025c*/ 	.word	0x00000006
        /*0260*/ 	.word	0x00000000
        /*0264*/ 	.short	0x010a
        /*0266*/ 	.byte	0x3f
	.zero		1


	//   ....[30]....
        /*0268*/ 	.word	0x000081c0
        /*026c*/ 	.word	0x00000003
        /*0270*/ 	.word	0x00000000
        /*0274*/ 	.short	0x010a
        /*0276*/ 	.byte	0x3f
	.zero		1


	//   ....[31]....
        /*0278*/ 	.word	0x00008220
        /*027c*/ 	.word	0x00000003
        /*0280*/ 	.word	0x00000000
        /*0284*/ 	.short	0x010a
        /*0286*/ 	.byte	0x3f
	.zero		1


	//   ....[32]....
        /*0288*/ 	.word	0x00008270
        /*028c*/ 	.word	0x00000005
        /*0290*/ 	.word	0x00000000
        /*0294*/ 	.short	0x010a
        /*0296*/ 	.byte	0x3f
	.zero		1


	//   ....[33]....
        /*0298*/ 	.word	0x00008340
        /*029c*/ 	.word	0x00000015
        /*02a0*/ 	.word	0x00000038
        /*02a4*/ 	.short	0x010a
        /*02a6*/ 	.byte	0x3f
	.zero		1


	//   ....[34]....
        /*02a8*/ 	.word	0x00008410
        /*02ac*/ 	.word	0x00000007
        /*02b0*/ 	.word	0x00000000
        /*02b4*/ 	.short	0x010a
        /*02b6*/ 	.byte	0x3f
	.zero		1


	//   ....[35]....
        /*02b8*/ 	.word	0x00008460
        /*02bc*/ 	.word	0x00000008
        /*02c0*/ 	.word	0x00000000
        /*02c4*/ 	.short	0x010a
        /*02c6*/ 	.byte	0x3f
	.zero		1


	//   ....[36]....
        /*02c8*/ 	.word	0x000084b0
        /*02cc*/ 	.word	0x00000009
        /*02d0*/ 	.word	0x00000000
        /*02d4*/ 	.short	0x010a
        /*02d6*/ 	.byte	0x3f
	.zero		1


	//   ....[37]....
        /*02d8*/ 	.word	0x00008500
        /*02dc*/ 	.word	0x00000008
        /*02e0*/ 	.word	0x00000000
        /*02e4*/ 	.short	0x010a
        /*02e6*/ 	.byte	0x3f
	.zero		1


	//   ....[38]....
        /*02e8*/ 	.word	0x00008550
        /*02ec*/ 	.word	0x00000009
        /*02f0*/ 	.word	0x00000000
        /*02f4*/ 	.short	0x010a
        /*02f6*/ 	.byte	0x3f
	.zero		1


	//   ....[39]....
        /*02f8*/ 	.word	0x000085a0
        /*02fc*/ 	.word	0x00000006
        /*0300*/ 	.word	0x00000000
        /*0304*/ 	.short	0x010a
        /*0306*/ 	.byte	0x3f
	.zero		1


	//----- nvinfo : EIATTR_NUM_MBARRIERS
	.align		4
.L_35:
        /*0308*/ 	.byte	0x03, 0x38
        /*030a*/ 	.short	0x0010


	//----- nvinfo : EIATTR_EXIT_INSTR_OFFSETS
	.align		4
        /*030c*/ 	.byte	0x04, 0x1c
        /*030e*/ 	.short	(.L_37 - .L_36)


	//   ....[0]....
.L_36:
        /*0310*/ 	.word	0x00000a30


	//   ....[1]....
        /*0314*/ 	.word	0x00001240


	//   ....[2]....
        /*0318*/ 	.word	0x00006910


	//   ....[3]....
        /*031c*/ 	.word	0x00006e70


	//   ....[4]....
        /*0320*/ 	.word	0x00008210


	//----- nvinfo : EIATTR_MAX_THREADS
	.align		4
.L_37:
        /*0324*/ 	.byte	0x04, 0x05
        /*0326*/ 	.short	(.L_39 - .L_38)
.L_38:
        /*0328*/ 	.word	0x00000180
        /*032c*/ 	.word	0x00000001
        /*0330*/ 	.word	0x00000001


	//----- nvinfo : EIATTR_CRS_STACK_SIZE
	.align		4
.L_39:
        /*0334*/ 	.byte	0x04, 0x1e
        /*0336*/ 	.short	(.L_41 - .L_40)
.L_40:
        /*0338*/ 	.word	0x00000000


	//----- nvinfo : EIATTR_CBANK_PARAM_SIZE
	.align		4
.L_41:
        /*033c*/ 	.byte	0x03, 0x19
        /*033e*/ 	.short	0x0470


	//----- nvinfo : EIATTR_PARAM_CBANK
	.align		4
        /*0340*/ 	.byte	0x04, 0x0a
        /*0342*/ 	.short	(.L_43 - .L_42)
	.align		4
.L_42:
        /*0344*/ 	.word	index@(.nv.constant0._ZN7cutlass13device_kernelINS_4gemm6kernel13GemmUniversalIN4cute5tupleIJiiiiEEENS1_10collective13CollectiveMmaINS1_34MainloopSm90TmaGmmaWarpSpecializedILi7ENS5_IJNS4_1CILi2EEENSA_ILi4EEENSA_ILi1EEEEEENS1_35KernelTmaWarpSpecializedCooperativeEEENS5_IJNSA_ILi128EEESH_NSA_ILi64EEEEEENS_6half_tENS5_IJSD_llEEESK_SL_NS4_8TiledMMAINS4_8MMA_AtomIJNS4_4SM904GMMA26MMA_64x128x16_F32F16F16_SSILNSP_5MajorE1ELSR_1ELNSP_7ScaleInE1ELSS_1EEEEEENS4_6LayoutINS5_IJSB_SD_SD_EEENS5_IJSD_NSA_ILi0EEESX_EEEEENS5_IJNS4_10UnderscoreES10_S10_EEEEENS4_23SM90_TMA_LOAD_MULTICASTENS4_14ComposedLayoutINS4_7SwizzleILi3ELi4ELi3EEENS4_18smem_ptr_flag_bitsILi16EEENSV_INS5_IJSI_NSA_ILi8EEEEEENS5_IJSD_SI_EEEEEEEvNS4_8identityES13_S1D_vS1E_EENS_8epilogue10collective6detail29Sm90TmaWarpSpecializedAdapterINS1H_15DefaultEpilogueISK_NS5_IJlSD_lEEES1L_NS1G_6thread17LinearCombinationISK_Li1EffLNS1M_9ScaleType4KindE0ELNS_15FloatRoundStyleE2ESK_EENS1_15EpilogueDefaultEEEEEvvEEEEvNT_6ParamsE)
        /*0348*/ 	.short	0x0210
        /*034a*/ 	.short	0x0470


	//----- nvinfo : EIATTR_SW_WAR
	.align		4
.L_43:
        /*034c*/ 	.byte	0x04, 0x36
        /*034e*/ 	.short	(.L_45 - .L_44)
.L_44:
        /*0350*/ 	.word	0x00000008
.L_45:


//--------------------- .nv.callgraph             --------------------------
	.section	.nv.callgraph,"",@"SHT_CUDA_CALLGRAPH"
	.align	4
	.sectionentsize	8
	.align		4
        /*0000*/ 	.word	0x00000000
	.align		4
        /*0004*/ 	.word	0xffffffff
	.align		4
        /*0008*/ 	.word	index@(_ZN7cutlass13device_kernelINS_4gemm6kernel13GemmUniversalIN4cute5tupleIJiiiiEEENS1_10collective13CollectiveMmaINS1_34MainloopSm90TmaGmmaWarpSpecializedILi7ENS5_IJNS4_1CILi2EEENSA_ILi4EEENSA_ILi1EEEEEENS1_35KernelTmaWarpSpecializedCooperativeEEENS5_IJNSA_ILi128EEESH_NSA_ILi64EEEEEENS_6half_tENS5_IJSD_llEEESK_SL_NS4_8TiledMMAINS4_8MMA_AtomIJNS4_4SM904GMMA26MMA_64x128x16_F32F16F16_SSILNSP_5MajorE1ELSR_1ELNSP_7ScaleInE1ELSS_1EEEEEENS4_6LayoutINS5_IJSB_SD_SD_EEENS5_IJSD_NSA_ILi0EEESX_EEEEENS5_IJNS4_10UnderscoreES10_S10_EEEEENS4_23SM90_TMA_LOAD_MULTICASTENS4_14ComposedLayoutINS4_7SwizzleILi3ELi4ELi3EEENS4_18smem_ptr_flag_bitsILi16EEENSV_INS5_IJSI_NSA_ILi8EEEEEENS5_IJSD_SI_EEEEEEEvNS4_8identityES13_S1D_vS1E_EENS_8epilogue10collective6detail29Sm90TmaWarpSpecializedAdapterINS1H_15DefaultEpilogueISK_NS5_IJlSD_lEEES1L_NS1G_6thread17LinearCombinationISK_Li1EffLNS1M_9ScaleType4KindE0ELNS_15FloatRoundStyleE2ESK_EENS1_15EpilogueDefaultEEEEEvvEEEEvNT_6ParamsE)
	.align		4
        /*000c*/ 	.word	index@(__assertfail)
	.align		4
        /*0010*/ 	.word	0x00000000
	.align		4
        /*0014*/ 	.word	0xfffffffe
	.align		4
        /*0018*/ 	.word	0x00000000
	.align		4
        /*001c*/ 	.word	0xfffffffd
	.align		4
        /*0020*/ 	.word	0x00000000
	.align		4
        /*0024*/ 	.word	0xfffffffc


//--------------------- .nv.constant4             --------------------------
	.section	.nv.constant4,"a",@progbits
	.align	8
	.align		8
.nv.constant4:
        /*0000*/ 	.dword	__assertfail
	.align		8
        /*0008*/ 	.dword	__unnamed_1
	.align		8
        /*0010*/ 	.dword	_ZN40_INTERNAL_bd335f1c_4_k_cu_cbe5d8ea_281094cuda3std3__45__cpo5beginE
	.align		8
        /*0018*/ 	.dword	_ZN40_INTERNAL_bd335f1c_4_k_cu_cbe5d8ea_281094cuda3std3__45__cpo3endE
	.align		8
        /*0020*/ 	.dword	_ZN40_INTERNAL_bd335f1c_4_k_cu_cbe5d8ea_281094cuda3std3__45__cpo6cbeginE
	.align		8
        /*0028*/ 	.dword	_ZN40_INTERNAL_bd335f1c_4_k_cu_cbe5d8ea_281094cuda3std3__45__cpo4cendE
	.align		8
        /*0030*/ 	.dword	_ZN40_INTERNAL_bd335f1c_4_k_cu_cbe5d8ea_281094cuda3std3__442_GLOBAL__N__bd335f1c_4_k_cu_cbe5d8ea_281096ignoreE
	.align		8
        /*0038*/ 	.dword	_ZN40_INTERNAL_bd335f1c_4_k_cu_cbe5d8ea_281094cuda3std3__419piecewise_constructE
	.align		8
        /*0040*/ 	.dword	_ZN40_INTERNAL_bd335f1c_4_k_cu_cbe5d8ea_281094cuda3std3__48in_placeE
	.align		8
        /*0048*/ 	.dword	_ZN40_INTERNAL_bd335f1c_4_k_cu_cbe5d8ea_281094cuda3std6ranges3__45__cpo4swapE
	.align		8
        /*0050*/ 	.dword	_ZN40_INTERNAL_bd335f1c_4_k_cu_cbe5d8ea_281094cuda3std6ranges3__45__cpo9iter_moveE
	.align		8
        /*0058*/ 	.dword	_ZN40_INTERNAL_bd335f1c_4_k_cu_cbe5d8ea_281094cute7productE
	.align		8
        /*0060*/ 	.dword	_ZN40_INTERNAL_bd335f1c_4_k_cu_cbe5d8ea_281094cute1_E
	.align		8
        /*0068*/ 	.dword	$str$22
	.align		8
        /*0070*/ 	.dword	$str$23


//--------------------- .text._ZN7cutlass13device_kernelINS_4gemm6kernel13GemmUniversalIN4cute5tupleIJiiiiEEENS1_10collective13CollectiveMmaINS1_34MainloopSm90TmaGmmaWarpSpecializedILi7ENS5_IJNS4_1CILi2EEENSA_ILi4EEENSA_ILi1EEEEEENS1_35KernelTmaWarpSpecializedCooperativeEEENS5_IJNSA_ILi128EEESH_NSA_ILi64EEEEEENS_6half_tENS5_IJSD_llEEESK_SL_NS4_8TiledMMAINS4_8MMA_AtomIJNS4_4SM904GMMA26MMA_64x128x16_F32F16F16_SSILNSP_5MajorE1ELSR_1ELNSP_7ScaleInE1ELSS_1EEEEEENS4_6LayoutINS5_IJSB_SD_SD_EEENS5_IJSD_NSA_ILi0EEESX_EEEEENS5_IJNS4_10UnderscoreES10_S10_EEEEENS4_23SM90_TMA_LOAD_MULTICASTENS4_14ComposedLayoutINS4_7SwizzleILi3ELi4ELi3EEENS4_18smem_ptr_flag_bitsILi16EEENSV_INS5_IJSI_NSA_ILi8EEEEEENS5_IJSD_SI_EEEEEEEvNS4_8identityES13_S1D_vS1E_EENS_8epilogue10collective6detail29Sm90TmaWarpSpecializedAdapterINS1H_15DefaultEpilogueISK_NS5_IJlSD_lEEES1L_NS1G_6thread17LinearCombinationISK_Li1EffLNS1M_9ScaleType4KindE0ELNS_15FloatRoundStyleE2ESK_EENS1_15EpilogueDefaultEEEEEvvEEEEvNT_6ParamsE --------------------------
	.section	.text._ZN7cutlass13device_kernelINS_4gemm6kernel13GemmUniversalIN4cute5tupleIJiiiiEEENS1_10collective13CollectiveMmaINS1_34MainloopSm90TmaGmmaWarpSpecializedILi7ENS5_IJNS4_1CILi2EEENSA_ILi4EEENSA_ILi1EEEEEENS1_35KernelTmaWarpSpecializedCooperativeEEENS5_IJNSA_ILi128EEESH_NSA_ILi64EEEEEENS_6half_tENS5_IJSD_llEEESK_SL_NS4_8TiledMMAINS4_8MMA_AtomIJNS4_4SM904GMMA26MMA_64x128x16_F32F16F16_SSILNSP_5MajorE1ELSR_1ELNSP_7ScaleInE1ELSS_1EEEEEENS4_6LayoutINS5_IJSB_SD_SD_EEENS5_IJSD_NSA_ILi0EEESX_EEEEENS5_IJNS4_10UnderscoreES10_S10_EEEEENS4_23SM90_TMA_LOAD_MULTICASTENS4_14ComposedLayoutINS4_7SwizzleILi3ELi4ELi3EEENS4_18smem_ptr_flag_bitsILi16EEENSV_INS5_IJSI_NSA_ILi8EEEEEENS5_IJSD_SI_EEEEEEEvNS4_8identityES13_S1D_vS1E_EENS_8epilogue10collective6detail29Sm90TmaWarpSpecializedAdapterINS1H_15DefaultEpilogueISK_NS5_IJlSD_lEEES1L_NS1G_6thread17LinearCombinationISK_Li1EffLNS1M_9ScaleType4KindE0ELNS_15FloatRoundStyleE2ESK_EENS1_15EpilogueDefaultEEEEEvvEEEEvNT_6ParamsE,"ax",@progbits
	.align	128
.text._ZN7cutlass13device_kernelINS_4gemm6kernel13GemmUniversalIN4cute5tupleIJiiiiEEENS1_10collective13CollectiveMmaINS1_34MainloopSm90TmaGmmaWarpSpecializedILi7ENS5_IJNS4_1CILi2EEENSA_ILi4EEENSA_ILi1EEEEEENS1_35KernelTmaWarpSpecializedCooperativeEEENS5_IJNSA_ILi128EEESH_NSA_ILi64EEEEEENS_6half_tENS5_IJSD_llEEESK_SL_NS4_8TiledMMAINS4_8MMA_AtomIJNS4_4SM904GMMA26MMA_64x128x16_F32F16F16_SSILNSP_5MajorE1ELSR_1ELNSP_7ScaleInE1ELSS_1EEEEEENS4_6LayoutINS5_IJSB_SD_SD_EEENS5_IJSD_NSA_ILi0EEESX_EEEEENS5_IJNS4_10UnderscoreES10_S10_EEEEENS4_23SM90_TMA_LOAD_MULTICASTENS4_14ComposedLayoutINS4_7SwizzleILi3ELi4ELi3EEENS4_18smem_ptr_flag_bitsILi16EEENSV_INS5_IJSI_NSA_ILi8EEEEEENS5_IJSD_SI_EEEEEEEvNS4_8identityES13_S1D_vS1E_EENS_8epilogue10collective6detail29Sm90TmaWarpSpecializedAdapterINS1H_15DefaultEpilogueISK_NS5_IJlSD_lEEES1L_NS1G_6thread17LinearCombinationISK_Li1EffLNS1M_9ScaleType4KindE0ELNS_15FloatRoundStyleE2ESK_EENS1_15EpilogueDefaultEEEEEvvEEEEvNT_6ParamsE:
        .type           _ZN7cutlass13device_kernelINS_4gemm6kernel13GemmUniversalIN4cute5tupleIJiiiiEEENS1_10collective13CollectiveMmaINS1_34MainloopSm90TmaGmmaWarpSpecializedILi7ENS5_IJNS4_1CILi2EEENSA_ILi4EEENSA_ILi1EEEEEENS1_35KernelTmaWarpSpecializedCooperativeEEENS5_IJNSA_ILi128EEESH_NSA_ILi64EEEEEENS_6half_tENS5_IJSD_llEEESK_SL_NS4_8TiledMMAINS4_8MMA_AtomIJNS4_4SM904GMMA26MMA_64x128x16_F32F16F16_SSILNSP_5MajorE1ELSR_1ELNSP_7ScaleInE1ELSS_1EEEEEENS4_6LayoutINS5_IJSB_SD_SD_EEENS5_IJSD_NSA_ILi0EEESX_EEEEENS5_IJNS4_10UnderscoreES10_S10_EEEEENS4_23SM90_TMA_LOAD_MULTICASTENS4_14ComposedLayoutINS4_7SwizzleILi3ELi4ELi3EEENS4_18smem_ptr_flag_bitsILi16EEENSV_INS5_IJSI_NSA_ILi8EEEEEENS5_IJSD_SI_EEEEEEEvNS4_8identityES13_S1D_vS1E_EENS_8epilogue10collective6detail29Sm90TmaWarpSpecializedAdapterINS1H_15DefaultEpilogueISK_NS5_IJlSD_lEEES1L_NS1G_6thread17LinearCombinationISK_Li1EffLNS1M_9ScaleType4KindE0ELNS_15FloatRoundStyleE2ESK_EENS1_15EpilogueDefaultEEEEEvvEEEEvNT_6ParamsE,@function
        .size           _ZN7cutlass13device_kernelINS_4gemm6kernel13GemmUniversalIN4cute5tupleIJiiiiEEENS1_10collective13CollectiveMmaINS1_34MainloopSm90TmaGmmaWarpSpecializedILi7ENS5_IJNS4_1CILi2EEENSA_ILi4EEENSA_ILi1EEEEEENS1_35KernelTmaWarpSpecializedCooperativeEEENS5_IJNSA_ILi128EEESH_NSA_ILi64EEEEEENS_6half_tENS5_IJSD_llEEESK_SL_NS4_8TiledMMAINS4_8MMA_AtomIJNS4_4SM904GMMA26MMA_64x128x16_F32F16F16_SSILNSP_5MajorE1ELSR_1ELNSP_7ScaleInE1ELSS_1EEEEEENS4_6LayoutINS5_IJSB_SD_SD_EEENS5_IJSD_NSA_ILi0EEESX_EEEEENS5_IJNS4_10UnderscoreES10_S10_EEEEENS4_23SM90_TMA_LOAD_MULTICASTENS4_14ComposedLayoutINS4_7SwizzleILi3ELi4ELi3EEENS4_18smem_ptr_flag_bitsILi16EEENSV_INS5_IJSI_NSA_ILi8EEEEEENS5_IJSD_SI_EEEEEEEvNS4_8identityES13_S1D_vS1E_EENS_8epilogue10collective6detail29Sm90TmaWarpSpecializedAdapterINS1H_15DefaultEpilogueISK_NS5_IJlSD_lEEES1L_NS1G_6thread17LinearCombinationISK_Li1EffLNS1M_9ScaleType4KindE0ELNS_15FloatRoundStyleE2ESK_EENS1_15EpilogueDefaultEEEEEvvEEEEvNT_6ParamsE,(.L_x_205 - _ZN7cutlass13device_kernelINS_4gemm6kernel13GemmUniversalIN4cute5tupleIJiiiiEEENS1_10collective13CollectiveMmaINS1_34MainloopSm90TmaGmmaWarpSpecializedILi7ENS5_IJNS4_1CILi2EEENSA_ILi4EEENSA_ILi1EEEEEENS1_35KernelTmaWarpSpecializedCooperativeEEENS5_IJNSA_ILi128EEESH_NSA_ILi64EEEEEENS_6half_tENS5_IJSD_llEEESK_SL_NS4_8TiledMMAINS4_8MMA_AtomIJNS4_4SM904GMMA26MMA_64x128x16_F32F16F16_SSILNSP_5MajorE1ELSR_1ELNSP_7ScaleInE1ELSS_1EEEEEENS4_6LayoutINS5_IJSB_SD_SD_EEENS5_IJSD_NSA_ILi0EEESX_EEEEENS5_IJNS4_10UnderscoreES10_S10_EEEEENS4_23SM90_TMA_LOAD_MULTICASTENS4_14ComposedLayoutINS4_7SwizzleILi3ELi4ELi3EEENS4_18smem_ptr_flag_bitsILi16EEENSV_INS5_IJSI_NSA_ILi8EEEEEENS5_IJSD_SI_EEEEEEEvNS4_8identityES13_S1D_vS1E_EENS_8epilogue10collective6detail29Sm90TmaWarpSpecializedAdapterINS1H_15DefaultEpilogueISK_NS5_IJlSD_lEEES1L_NS1G_6thread17LinearCombinationISK_Li1EffLNS1M_9ScaleType4KindE0ELNS_15FloatRoundStyleE2ESK_EENS1_15EpilogueDefaultEEEEEvvEEEEvNT_6ParamsE)
        .other          _ZN7cutlass13device_kernelINS_4gemm6kernel13GemmUniversalIN4cute5tupleIJiiiiEEENS1_10collective13CollectiveMmaINS1_34MainloopSm90TmaGmmaWarpSpecializedILi7ENS5_IJNS4_1CILi2EEENSA_ILi4EEENSA_ILi1EEEEEENS1_35KernelTmaWarpSpecializedCooperativeEEENS5_IJNSA_ILi128EEESH_NSA_ILi64EEEEEENS_6half_tENS5_IJSD_llEEESK_SL_NS4_8TiledMMAINS4_8MMA_AtomIJNS4_4SM904GMMA26MMA_64x128x16_F32F16F16_SSILNSP_5MajorE1ELSR_1ELNSP_7ScaleInE1ELSS_1EEEEEENS4_6LayoutINS5_IJSB_SD_SD_EEENS5_IJSD_NSA_ILi0EEESX_EEEEENS5_IJNS4_10UnderscoreES10_S10_EEEEENS4_23SM90_TMA_LOAD_MULTICASTENS4_14ComposedLayoutINS4_7SwizzleILi3ELi4ELi3EEENS4_18smem_ptr_flag_bitsILi16EEENSV_INS5_IJSI_NSA_ILi8EEEEEENS5_IJSD_SI_EEEEEEEvNS4_8identityES13_S1D_vS1E_EENS_8epilogue10collective6detail29Sm90TmaWarpSpecializedAdapterINS1H_15DefaultEpilogueISK_NS5_IJlSD_lEEES1L_NS1G_6thread17LinearCombinationISK_Li1EffLNS1M_9ScaleType4KindE0ELNS_15FloatRoundStyleE2ESK_EENS1_15EpilogueDefaultEEEEEvvEEEEvNT_6ParamsE,@"STO_CUDA_ENTRY STV_DEFAULT"
_ZN7cutlass13device_kernelINS_4gemm6kernel13GemmUniversalIN4cute5tupleIJiiiiEEENS1_10collective13CollectiveMmaINS1_34MainloopSm90TmaGmmaWarpSpecializedILi7ENS5_IJNS4_1CILi2EEENSA_ILi4EEENSA_ILi1EEEEEENS1_35KernelTmaWarpSpecializedCooperativeEEENS5_IJNSA_ILi128EEESH_NSA_ILi64EEEEEENS_6half_tENS5_IJSD_llEEESK_SL_NS4_8TiledMMAINS4_8MMA_AtomIJNS4_4SM904GMMA26MMA_64x128x16_F32F16F16_SSILNSP_5MajorE1ELSR_1ELNSP_7ScaleInE1ELSS_1EEEEEENS4_6LayoutINS5_IJSB_SD_SD_EEENS5_IJSD_NSA_ILi0EEESX_EEEEENS5_IJNS4_10UnderscoreES10_S10_EEEEENS4_23SM90_TMA_LOAD_MULTICASTENS4_14ComposedLayoutINS4_7SwizzleILi3ELi4ELi3EEENS4_18smem_ptr_flag_bitsILi16EEENSV_INS5_IJSI_NSA_ILi8EEEEEENS5_IJSD_SI_EEEEEEEvNS4_8identityES13_S1D_vS1E_EENS_8epilogue10collective6detail29Sm90TmaWarpSpecializedAdapterINS1H_15DefaultEpilogueISK_NS5_IJlSD_lEEES1L_NS1G_6thread17LinearCombinationISK_Li1EffLNS1M_9ScaleType4KindE0ELNS_15FloatRoundStyleE2ESK_EENS1_15EpilogueDefaultEEEEEvvEEEEvNT_6ParamsE:
[----:B------:R-:W0:Y:S01]  /*0000*/  LDC R1, c[0x0][0x28] ;  /* 0x00000a00ff017b82 */ /* 0x000e220000000800 */
[----:B------:R-:W1:Y:S01]  /*0010*/  S2R R95, SR_TID.X ;  /* 0x00000000005f7919 */ /* 0x000e620000002100 */
[----:B------:R-:W-:Y:S01]  /*0020*/  ELECT P0, URZ, PT ;  /* 0x00000000003f782f */ /* 0x000fe20003800000 */
[----:B------:R-:W-:Y:S01]  /*0030*/  BSSY B0, `(.L_x_0) ;  /* 0x000000f000007945 */ /* 0x000fe20003800000 */
[--C-:B-1----:R-:W-:Y:S02]  /*0040*/  SHF.R.U32.HI R0, RZ, 0x5, R95.reuse ;  /* 0x00000005ff007819 */ /* 0x102fe4000001165f */
[----:B------:R-:W-:-:S03]  /*0050*/  SHF.R.U32.HI R7, RZ, 0x7, R95 ;  /* 0x00000007ff077819 */ /* 0x000fc6000001165f */
[----:B------:R-:W1:Y:S04]  /*0060*/  SHFL.IDX PT, R3, R0, RZ, 0x1f ;  /* 0x00001fff00037589 */ /* 0x000e6800000e0000 */
[----:B------:R2:W3:Y:S01]  /*0070*/  SHFL.IDX PT, R2, R7, RZ, 0x1f ;  /* 0x00001fff07027589 */ /* 0x0004e200000e0000 */
[----:B-1----:R-:W-:-:S13]  /*0080*/  ISETP.NE.OR P0, PT, R3, RZ, !P0 ;  /* 0x000000ff0300720c */ /* 0x002fda0004705670 */
[----:B0-23--:R-:W-:Y:S05]  /*0090*/  @P0 BRA `(.L_x_1) ;  /* 0x0000000000200947 */ /* 0x00dfea0003800000 */
[----:B------:R-:W-:Y:S02]  /*00a0*/  ULDC.64 UR4, c[0x0][0x198] ;  /* 0x0000660000047ab9 */ /* 0x000fe40000000a00 */
[----:B------:R-:W-:Y:S02]  /*00b0*/  UIADD3 UR6, UP0, UR4, 0xf0, URZ ;  /* 0x000000f004067890 */ /* 0x000fe4000ff1e03f */
[----:B------:R-:W-:Y:S02]  /*00c0*/  UIADD3 UR4, UP1, UR4, 0x1f0, URZ ;  /* 0x000001f004047890 */ /* 0x000fe4000ff3e03f */
[----:B------:R-:W-:Y:S02]  /*00d0*/  UIADD3.X UR7, URZ, UR5, URZ, UP0, !UPT ;  /* 0x000000053f077290 */ /* 0x000fe400087fe43f */
[----:B------:R-:W-:-:S07]  /*00e0*/  UIADD3.X UR5, URZ, UR5, URZ, UP1, !UPT ;  /* 0x000000053f057290 */ /* 0x000fce0008ffe43f */
[----:B------:R0:W-:Y:S02]  /*00f0*/  UTMACCTL.PF [UR6] ;  /* 0x00000000060079b9 */ /* 0x0001e40008040000 */
[----:B------:R0:W-:Y:S02]  /*0100*/  UTMACCTL.PF [UR4] ;  /* 0x00000000040079b9 */ /* 0x0001e40008040000 */
[----:B0-----:R-:W-:Y:S01]  /*0110*/  NOP ;  /* 0x0000000000007918 */ /* 0x001fe20000000000 */
.L_x_1:
[----:B------:R-:W-:Y:S05]  /*0120*/  BSYNC B0 ;  /* 0x0000000000007941 */ /* 0x000fea0003800000 */
.L_x_0:
[----:B------:R-:W0:Y:S02]  /*0130*/  SHFL.IDX PT, R5, R0, RZ, 0x1f ;  /* 0x00001fff00057589 */ /* 0x000e2400000e0000 */
[----:B0-----:R-:W-:-:S13]  /*0140*/  ISETP.NE.AND P0, PT, R5, RZ, PT ;  /* 0x000000ff0500720c */ /* 0x001fda0003f05270 */
[----:B------:R-:W-:Y:S05]  /*0150*/  @P0 BRA `(.L_x_2) ;  /* 0x0000000000700947 */ /* 0x000fea0003800000 */
[----:B------:R-:W0:Y:S01]  /*0160*/  S2UR UR8, SR_CgaCtaId ;  /* 0x00000000000879c3 */ /* 0x000e220000008800 */
[----:B------:R-:W-:Y:S01]  /*0170*/  UMOV UR4, 0x400 ;  /* 0x0000040000047882 */ /* 0x000fe20000000000 */
[----:B------:R-:W-:Y:S01]  /*0180*/  UMOV UR5, 0x1 ;  /* 0x0000000100057882 */ /* 0x000fe20000000000 */
[----:B------:R-:W-:Y:S01]  /*0190*/  UMOV UR6, 0xa ;  /* 0x0000000a00067882 */ /* 0x000fe20000000000 */
[----:B------:R-:W-:Y:S01]  /*01a0*/  ELECT P0, URZ, PT ;  /* 0x00000000003f782f */ /* 0x000fe20003800000 */
[----:B------:R-:W-:-:S04]  /*01b0*/  UIADD3 UR6, -UR6, 0x100000, URZ ;  /* 0x0010000006067890 */ /* 0x000fc8000fffe13f */
[----:B------:R-:W-:Y:S02]  /*01c0*/  USHF.L.U32 UR7, UR6, 0xb, URZ ;  /* 0x0000000b06077899 */ /* 0x000fe4000800063f */
[----:B------:R-:W-:Y:S02]  /*01d0*/  USHF.L.U32 UR6, UR6, 0x1, URZ ;  /* 0x0000000106067899 */ /* 0x000fe4000800063f */
[----:B0-----:R-:W-:Y:S02]  /*01e0*/  ULEA UR8, UR8, UR4, 0x18 ;  /* 0x0000000408087291 */ /* 0x001fe4000f8ec03f */
[----:B------:R-:W-:-:S04]  /*01f0*/  UIADD3 UR4, -UR5, 0x100000, URZ ;  /* 0x0010000005047890 */ /* 0x000fc8000fffe13f */
[----:B------:R-:W-:Y:S02]  /*0200*/  USHF.L.U32 UR5, UR4, 0xb, URZ ;  /* 0x0000000b04057899 */ /* 0x000fe4000800063f */
[----:B------:R-:W-:Y:S01]  /*0210*/  USHF.L.U32 UR4, UR4, 0x1, URZ ;  /* 0x0000000104047899 */ /* 0x000fe2000800063f */
[----:B------:R-:W0:Y:S11]  /*0220*/  FENCE.VIEW.ASYNC.S ;  /* 0x00000000000073c6 */ /* 0x000e360000000000 */
[----:B0-----:R0:W1:Y:S01]  /*0230*/  SYNCS.EXCH.64 URZ, [UR8], UR4 ;  /* 0x00000004083f75b2 */ /* 0x0010620008000100 */
[----:B------:R0:W2:Y:S01]  /*0240*/  SYNCS.EXCH.64 URZ, [UR8+0x38], UR6 ;  /* 0x00003806083f75b2 */ /* 0x0000a20008000100 */
[----:B------:R0:W3:Y:S01]  /*0250*/  SYNCS.EXCH.64 URZ, [UR8+0x8], UR4 ;  /* 0x00000804083f75b2 */ /* 0x0000e20008000100 */
[----:B------:R0:W4:Y:S01]  /*0260*/  SYNCS.EXCH.64 URZ, [UR8+0x40], UR6 ;  /* 0x00004006083f75b2 */ /* 0x0001220008000100 */
[----:B------:R0:W0:Y:S01]  /*0270*/  SYNCS.EXCH.64 URZ, [UR8+0x10], UR4 ;  /* 0x00001004083f75b2 */ /* 0x0000220008000100 */
        /* <DEDUP_REMOVED lines=9> */
[----:B------:R-:W-:Y:S01]  /*0310*/  NOP ;  /* 0x0000000000007918 */ /* 0x000fe20000000000 */
.L_x_2:
[----:B------:R-:W-:Y:S01]  /*0320*/  SHF.R.S32.HI R4, RZ, 0x1f, R95 ;  /* 0x0000001fff047819 */ /* 0x000fe2000001145f */
[----:B------:R-:W5:Y:S01]  /*0330*/  SHFL.IDX PT, R0, R0, RZ, 0x1f ;  /* 0x00001fff00007589 */ /* 0x000f6200000e0000 */
[----:B0-----:R-:W0:Y:S01]  /*0340*/  S2UR UR8, SR_CTAID.X ;  /* 0x00000000000879c3 */ /* 0x001e220000002500 */
[----:B------:R-:W-:Y:S02]  /*0350*/  ELECT P0, URZ, PT ;  /* 0x00000000003f782f */ /* 0x000fe40003800000 */
[----:B------:R-:W-:Y:S01]  /*0360*/  LEA.HI R4, R4, R95, RZ, 0x7 ;  /* 0x0000005f04047211 */ /* 0x000fe200078f38ff */
[----:B------:R-:W-:Y:S01]  /*0370*/  ULDC UR4, c[0x0][0x150] ;  /* 0x0000540000047ab9 */ /* 0x000fe20000000800 */
[----:B------:R-:W-:Y:S01]  /*0380*/  SHF.R.S32.HI R6, RZ, 0x1f, R5 ;  /* 0x0000001fff067819 */ /* 0x000fe20000011405 */
[----:B------:R-:W-:Y:S01]  /*0390*/  NOP ;  /* 0x0000000000007918 */ /* 0x000fe20000000000 */
[----:B------:R-:W-:Y:S01]  /*03a0*/  LOP3.LUT R4, R4, 0xffffff80, RZ, 0xc0, !PT ;  /* 0xffffff8004047812 */ /* 0x000fe200078ec0ff */
[----:B------:R-:W-:Y:S01]  /*03b0*/  NOP ;  /* 0x0000000000007918 */ /* 0x000fe20000000000 */
[----:B------:R-:W-:Y:S01]  /*03c0*/  LEA.HI R6, R6, R5, RZ, 0x2 ;  /* 0x0000000506067211 */ /* 0x000fe200078f10ff */
[----:B------:R-:W1:Y:S01]  /*03d0*/  LDC R11, c[0x0][0x144] ;  /* 0x00005100ff0b7b82 */ /* 0x000e620000000800 */
[----:B------:R-:W-:Y:S01]  /*03e0*/  IMAD.MOV.U32 R22, RZ, RZ, 0x1 ;  /* 0x00000001ff167424 */ /* 0x000fe200078e00ff */
[----:B------:R-:W-:Y:S01]  /*03f0*/  ISETP.NE.AND P3, PT, R2, RZ, PT ;  /* 0x000000ff0200720c */ /* 0x000fe20003f65270 */
[----:B------:R-:W-:Y:S01]  /*0400*/  IMAD.IADD R8, R95, 0x1, -R4 ;  /* 0x000000015f087824 */ /* 0x000fe200078e0a04 */
[----:B------:R-:W-:Y:S01]  /*0410*/  LOP3.LUT R6, R6, 0x3ffffffc, RZ, 0xc0, !PT ;  /* 0x3ffffffc06067812 */ /* 0x000fe200078ec0ff */
[----:B------:R-:W2:Y:S03]  /*0420*/  S2R R4, SR_CTAID.Y ;  /* 0x0000000000047919 */ /* 0x000ea60000002600 */
[----:B------:R-:W-:Y:S01]  /*0430*/  SHF.R.S32.HI R9, RZ, 0x1f, R8 ;  /* 0x0000001fff097819 */ /* 0x000fe20000011408 */
[----:B------:R-:W-:Y:S01]  /*0440*/  IMAD.IADD R6, R5, 0x1, -R6 ;  /* 0x0000000105067824 */ /* 0x000fe200078e0a06 */
[----:B------:R-:W3:Y:S02]  /*0450*/  LDC R13, c[0x0][0x140] ;  /* 0x00005000ff0d7b82 */ /* 0x000ee40000000800 */
[----:B------:R-:W-:-:S02]  /*0460*/  LEA.HI R9, R9, R8, RZ, 0x3 ;  /* 0x0000000809097211 */ /* 0x000fc400078f18ff */
[----:B-----5:R-:W-:Y:S02]  /*0470*/  ISETP.NE.OR P0, PT, R0, RZ, !P0 ;  /* 0x000000ff0000720c */ /* 0x020fe40004705670 */
[--C-:B------:R-:W-:Y:S02]  /*0480*/  SHF.R.S32.HI R0, RZ, 0x3, R9.reuse ;  /* 0x00000003ff007819 */ /* 0x100fe40000011409 */
[----:B0-----:R-:W-:Y:S02]  /*0490*/  I2FP.F32.U32 R10, UR8 ;  /* 0x00000008000a7c45 */ /* 0x001fe40008201000 */
[----:B------:R-:W-:-:S03]  /*04a0*/  SHF.R.S32.HI R9, RZ, 0x1f, R9 ;  /* 0x0000001fff097819 */ /* 0x000fc60000011409 */
[----:B------:R-:W-:Y:S01]  /*04b0*/  FMUL R10, R10, UR4 ;  /* 0x000000040a0a7c20 */ /* 0x000fe20008400000 */
[----:B------:R-:W-:Y:S01]  /*04c0*/  LEA.HI R9, R9, R0, RZ, 0x2 ;  /* 0x0000000009097211 */ /* 0x000fe200078f10ff */
[----:B------:R-:W-:Y:S02]  /*04d0*/  ULDC UR4, c[0x0][0x154] ;  /* 0x0000550000047ab9 */ /* 0x000fe40000000800 */
[----:B------:R-:W-:Y:S01]  /*04e0*/  VOTEU.ALL UP0, P0 ;  /* 0x00000000003f7886 */ /* 0x000fe20000000000 */
[----:B------:R-:W-:Y:S01]  /*04f0*/  LOP3.LUT R9, R9, 0xfffffffc, RZ, 0xc0, !PT ;  /* 0xfffffffc09097812 */ /* 0x000fe200078ec0ff */
[----:B------:R-:W0:Y:S01]  /*0500*/  F2I.U32.TRUNC.NTZ R10, R10 ;  /* 0x0000000a000a7305 */ /* 0x000e22000020f000 */
[----:B------:R-:W-:Y:S02]  /*0510*/  VOTEU.ALL UP1, P0 ;  /* 0x00000000003f7886 */ /* 0x000fe40000020000 */
[----:B------:R-:W5:Y:S01]  /*0520*/  @!UP0 S2UR UR7, SR_CgaCtaId ;  /* 0x00000000000789c3 */ /* 0x000f620000008800 */
[----:B------:R-:W-:Y:S01]  /*0530*/  IMAD.IADD R9, R0, 0x1, -R9 ;  /* 0x0000000100097824 */ /* 0x000fe200078e0a09 */
[----:B------:R-:W-:Y:S01]  /*0540*/  SHF.R.S32.HI R0, RZ, 0x1f, R3 ;  /* 0x0000001fff007819 */ /* 0x000fe20000011403 */
[----:B------:R-:W-:Y:S01]  /*0550*/  @!UP0 UMOV UR6, 0x400 ;  /* 0x0000040000068882 */ /* 0x000fe20000000000 */
[----:B---3--:R-:W-:Y:S01]  /*0560*/  ISETP.EQ.U32.AND P2, PT, R13, 0x1, PT ;  /* 0x000000010d00780c */ /* 0x008fe20003f42070 */
[----:B------:R-:W-:Y:S01]  /*0570*/  IMAD R19, R6, 0x4, R9 ;  /* 0x0000000406137824 */ /* 0x000fe200078e0209 */
[----:B--2---:R-:W-:-:S02]  /*0580*/  I2FP.F32.U32 R12, R4 ;  /* 0x00000004000c7245 */ /* 0x004fc40000201000 */
[----:B------:R-:W2:Y:S01]  /*0590*/  LDC R9, c[0x0][0x148] ;  /* 0x00005200ff097b82 */ /* 0x000ea20000000800 */
[----:B------:R-:W-:Y:S02]  /*05a0*/  LEA.HI R0, R0, R3, RZ, 0x2 ;  /* 0x0000000300007211 */ /* 0x000fe400078f10ff */
[----:B------:R-:W-:Y:S01]  /*05b0*/  LEA.HI R6, R19, R19, RZ, 0x1 ;  /* 0x0000001313067211 */ /* 0x000fe200078f08ff */
[----:B0-----:R-:W-:Y:S02]  /*05c0*/  IMAD.MOV R14, RZ, RZ, -R10 ;  /* 0x000000ffff0e7224 */ /* 0x001fe400078e0a0a */
[----:B------:R-:W-:Y:S01]  /*05d0*/  FMUL R12, R12, UR4 ;  /* 0x000000040c0c7c20 */ /* 0x000fe20008400000 */
[----:B------:R-:W-:Y:S01]  /*05e0*/  LOP3.LUT R0, R0, 0xfffffffc, RZ, 0xc0, !PT ;  /* 0xfffffffc00007812 */ /* 0x000fe200078ec0ff */
[----:B------:R-:W-:Y:S01]  /*05f0*/  UMOV UR4, 0x20 ;  /* 0x0000002000047882 */ /* 0x000fe20000000000 */
[----:B------:R-:W-:Y:S01]  /*0600*/  LOP3.LUT R10, R6, 0xfffffffe, RZ, 0xc0, !PT ;  /* 0xfffffffe060a7812 */ /* 0x000fe200078ec0ff */
[----:B-1----:R-:W-:Y:S01]  /*0610*/  IMAD R6, R11, R14, UR8 ;  /* 0x000000080b067e24 */ /* 0x002fe2000f8e020e */
[----:B------:R-:W-:-:S04]  /*0620*/  @!UP0 UIADD3 UR4, -UR4, 0x100000, URZ ;  /* 0x0010000004048890 */ /* 0x000fc8000fffe13f */
[----:B------:R-:W-:Y:S02]  /*0630*/  @!UP0 USHF.L.U32 UR5, UR4, 0xb, URZ ;  /* 0x0000000b04058899 */ /* 0x000fe4000800063f */
[----:B------:R-:W-:Y:S01]  /*0640*/  @!UP0 USHF.L.U32 UR4, UR4, 0x1, URZ ;  /* 0x0000000104048899 */ /* 0x000fe2000800063f */
[----:B------:R-:W0:Y:S01]  /*0650*/  F2I.U32.TRUNC.NTZ R12, R12 ;  /* 0x0000000c000c7305 */ /* 0x000e22000020f000 */
[----:B------:R-:W-:Y:S02]  /*0660*/  IMAD.IADD R3, R3, 0x1, -R0 ;  /* 0x0000000103037824 */ /* 0x000fe400078e0a00 */
[C---:B------:R-:W-:Y:S02]  /*0670*/  IMAD.IADD R11, R19.reuse, 0x1, -R10 ;  /* 0x00000001130b7824 */ /* 0x040fe400078e0a0a */
[----:B------:R-:W-:Y:S01]  /*0680*/  IMAD.SHL.U32 R10, R19, 0x4, RZ ;  /* 0x00000004130a7824 */ /* 0x000fe200078e00ff */
[----:B-----5:R-:W-:Y:S01]  /*0690*/  @!UP0 ULEA UR6, UR7, UR6, 0x18 ;  /* 0x0000000607068291 */ /* 0x020fe2000f8ec03f */
[----:B------:R-:W-:Y:S01]  /*06a0*/  ISETP.NE.AND P1, PT, R3, 0x3, PT ;  /* 0x000000030300780c */ /* 0x000fe20003f25270 */
[----:B------:R-:W-:Y:S01]  /*06b0*/  VOTEU.ALL UP0, P0 ;  /* 0x00000000003f7886 */ /* 0x000fe20000000000 */
[----:B------:R-:W-:-:S02]  /*06c0*/  ISETP.NE.AND P4, PT, R11, R6, PT ;  /* 0x000000060b00720c */ /* 0x000fc40003f85270 */
[----:B------:R-:W-:Y:S02]  /*06d0*/  LOP3.LUT R19, R19, 0xc, R10, 0x78, !PT ;  /* 0x0000000c13137812 */ /* 0x000fe400078e780a */
[----:B------:R-:W-:Y:S01]  /*06e0*/  LOP3.LUT P0, RZ, R8, 0x7, RZ, 0xc0, !PT ;  /* 0x0000000708ff7812 */ /* 0x000fe2000780c0ff */
[C---:B------:R-:W-:Y:S01]  /*06f0*/  VIADD R8, R2.reuse, 0xffffffff ;  /* 0xffffffff02087836 */ /* 0x040fe20000000000 */
[----:B------:R-:W-:Y:S01]  /*0700*/  ISETP.EQ.OR P1, PT, R3, RZ, !P1 ;  /* 0x000000ff0300720c */ /* 0x000fe20004f22670 */
[----:B0-----:R-:W-:Y:S01]  /*0710*/  IMAD.MOV R23, RZ, RZ, -R12 ;  /* 0x000000ffff177224 */ /* 0x001fe200078e0a0c */
[----:B------:R-:W-:Y:S01]  /*0720*/  ISETP.LT.U32.AND P0, PT, R19, 0x8, !P0 ;  /* 0x000000081300780c */ /* 0x000fe20004701070 */
[----:B------:R-:W0:Y:S02]  /*0730*/  FENCE.VIEW.ASYNC.S ;  /* 0x00000000000073c6 */ /* 0x000e240000000000 */
[----:B0-----:R0:W1:Y:S01]  /*0740*/  @!UP0 SYNCS.EXCH.64 URZ, [UR6+0x80], UR4 ;  /* 0x00008004063f85b2 */ /* 0x0010620008000100 */
[----:B------:R-:W-:Y:S01]  /*0750*/  ISETP.EQ.AND P1, PT, R2, RZ, P1 ;  /* 0x000000ff0200720c */ /* 0x000fe20000f22270 */
[----:B--2---:R-:W-:Y:S01]  /*0760*/  IMAD R11, R9, R23, R4 ;  /* 0x00000017090b7224 */ /* 0x004fe200078e0204 */
[----:B------:R-:W-:-:S02]  /*0770*/  ISETP.GE.U32.AND P6, PT, R8, 0x2, PT ;  /* 0x000000020800780c */ /* 0x000fc40003fc6070 */
[----:B------:R-:W-:Y:S02]  /*0780*/  @P4 LEA.HI R0, R19, R19, RZ, 0x1 ;  /* 0x0000001313004211 */ /* 0x000fe400078f08ff */
[----:B------:R-:W-:Y:S02]  /*0790*/  SEL R18, RZ, 0x1, !P1 ;  /* 0x00000001ff127807 */ /* 0x000fe40004800000 */
[----:B------:R-:W-:Y:S02]  /*07a0*/  @P4 SHF.R.S32.HI R0, RZ, 0x1, R0 ;  /* 0x00000001ff004819 */ /* 0x000fe40000011400 */
[----:B------:R-:W-:Y:S02]  /*07b0*/  SEL R18, R18, 0x2, P6 ;  /* 0x0000000212127807 */ /* 0x000fe40003000000 */
[----:B------:R-:W-:Y:S02]  /*07c0*/  @P4 ISETP.NE.AND P5, PT, R0, R11, PT ;  /* 0x0000000b0000420c */ /* 0x000fe40003fa5270 */
[----:B------:R-:W-:Y:S01]  /*07d0*/  SEL R11, RZ, 0x1, !P0 ;  /* 0x00000001ff0b7807 */ /* 0x000fe20004000000 */
[----:B------:R0:W2:Y:S01]  /*07e0*/  @!UP1 SYNCS.EXCH.64 URZ, [UR6+0x88], UR4 ;  /* 0x00008804063f95b2 */ /* 0x0000a20008000100 */
[----:B------:R-:W-:Y:S01]  /*07f0*/  @P4 SEL R22, RZ, 0x1, P5 ;  /* 0x00000001ff164807 */ /* 0x000fe20002800000 */
[----:B------:R-:W-:Y:S01]  /*0800*/  NOP ;  /* 0x0000000000007918 */ /* 0x000fe20000000000 */
[----:B------:R-:W-:-:S02]  /*0810*/  LOP3.LUT R0, R95, 0x7f, RZ, 0xc0, !PT ;  /* 0x0000007f5f007812 */ /* 0x000fc400078ec0ff */
[----:B------:R-:W-:Y:S01]  /*0820*/  LOP3.LUT R22, R22, R11, RZ, 0xc0, !PT ;  /* 0x0000000b16167212 */ /* 0x000fe200078ec0ff */
[----:B01----:R-:W-:Y:S06]  /*0830*/  @!P2 BRA `(.L_x_3) ;  /* 0x000000000008a947 */ /* 0x003fec0003800000 */
[----:B--2-4-:R-:W-:Y:S01]  /*0840*/  UCGABAR_ARV ;  /* 0x00000000000079c7 */ /* 0x014fe20008000000 */
[----:B------:R-:W-:Y:S05]  /*0850*/  BRA `(.L_x_4) ;  /* 0x0000000000047947 */ /* 0x000fea0003800000 */
.L_x_3:
[----:B--2-4-:R-:W-:Y:S01]  /*0860*/  NOP ;  /* 0x0000000000007918 */ /* 0x014fe20000000000 */
.L_x_4:
[----:B------:R-:W0:Y:S01]  /*0870*/  LDC R2, c[0x0][0x65c] ;  /* 0x00019700ff027b82 */ /* 0x000e220000000800 */
[----:B------:R-:W-:Y:S02]  /*0880*/  IMAD.U32 R10, RZ, RZ, UR8 ;  /* 0x00000008ff0a7e24 */ /* 0x000fe4000f8e00ff */
[----:B------:R-:W-:Y:S01]  /*0890*/  IMAD.MOV.U32 R11, RZ, RZ, RZ ;  /* 0x000000ffff0b7224 */ /* 0x000fe200078e00ff */
[----:B0-----:R-:W-:-:S04]  /*08a0*/  ISETP.NE.AND P1, PT, R2, 0x1, PT ;  /* 0x000000010200780c */ /* 0x001fc80003f25270 */
[----:B------:R-:W-:-:S09]  /*08b0*/  P2R R5, PR, RZ, 0x2 ;  /* 0x00000002ff057803 */ /* 0x000fd20000000000 */
[----:B------:R-:W0:Y:S01]  /*08c0*/  @P1 LDC R17, c[0x0][0x10] ;  /* 0x00000400ff111b82 */ /* 0x000e220000000800 */
[----:B------:R-:W-:Y:S02]  /*08d0*/  @P1 IMAD.MOV.U32 R5, RZ, RZ, RZ ;  /* 0x000000ffff051224 */ /* 0x000fe400078e00ff */
[----:B------:R-:W-:-:S05]  /*08e0*/  @P1 IMAD.MOV.U32 R15, RZ, RZ, RZ ;  /* 0x000000ffff0f1224 */ /* 0x000fca00078e00ff */
[----:B------:R-:W1:Y:S01]  /*08f0*/  @!P1 LDC R13, c[0x0][0xc] ;  /* 0x00000300ff0d9b82 */ /* 0x000e620000000800 */
[----:B------:R-:W-:Y:S01]  /*0900*/  ULDC UR4, c[0x0][0xc] ;  /* 0x0000030000047ab9 */ /* 0x000fe20000000800 */
[----:B------:R-:W-:Y:S01]  /*0910*/  ULDC UR5, c[0x0][0x10] ;  /* 0x0000040000057ab9 */ /* 0x000fe20000000800 */
[----:B------:R-:W-:Y:S01]  /*0920*/  ULDC UR6, c[0x0][0x14] ;  /* 0x0000050000067ab9 */ /* 0x000fe20000000800 */
[----:B------:R-:W-:-:S04]  /*0930*/  UIMAD.WIDE.U32 UR4, UR4, UR5, URZ ;  /* 0x00000005040472a5 */ /* 0x000fc8000f8e003f */
[----:B------:R-:W-:Y:S02]  /*0940*/  UIMAD.WIDE.U32 UR38, UR4, UR6, URZ ;  /* 0x00000006042672a5 */ /* 0x000fe4000f8e003f */
[----:B------:R-:W-:-:S04]  /*0950*/  UIMAD UR41, UR5, UR6, URZ ;  /* 0x00000006052972a4 */ /* 0x000fc8000f8e023f */
[----:B------:R-:W-:Y:S01]  /*0960*/  UIADD3 UR41, UR39, UR41, URZ ;  /* 0x0000002927297290 */ /* 0x000fe2000fffe03f */
[----:B0-----:R-:W-:-:S04]  /*0970*/  @P1 IMAD.WIDE.U32 R16, R17, UR8, R4 ;  /* 0x0000000811101c25 */ /* 0x001fc8000f8e0004 */
[----:B------:R-:W-:Y:S02]  /*0980*/  @P1 IMAD.IADD R17, R17, 0x1, R15 ;  /* 0x0000000111111824 */ /* 0x000fe400078e020f */
[----:B-1----:R-:W-:-:S04]  /*0990*/  @!P1 IMAD.WIDE.U32 R10, R4, R13, R10 ;  /* 0x0000000d040a9225 */ /* 0x002fc800078e000a */
[----:B------:R-:W-:Y:S02]  /*09a0*/  @!P1 IMAD.MOV.U32 R16, RZ, RZ, R10 ;  /* 0x000000ffff109224 */ /* 0x000fe400078e000a */
[----:B------:R-:W-:Y:S01]  /*09b0*/  @!P1 IMAD.MOV.U32 R17, RZ, RZ, R11 ;  /* 0x000000ffff119224 */ /* 0x000fe200078e000b */
[----:B------:R-:W-:Y:S06]  /*09c0*/  @!P2 BRA `(.L_x_5) ;  /* 0x00000000000ca947 */ /* 0x000fec0003800000 */
[----:B------:R-:W-:Y:S01]  /*09d0*/  UCGABAR_WAIT ;  /* 0x0000000000007dc7 */ /* 0x000fe20008000000 */
[----:B------:R-:W-:Y:S01]  /*09e0*/  CCTL.IVALL ;  /* 0x00000000ff00798f */ /* 0x000fe20002000000 */
[----:B------:R-:W-:Y:S05]  /*09f0*/  BRA `(.L_x_6) ;  /* 0x0000000000047947 */ /* 0x000fea0003800000 */
.L_x_5:
[----:B------:R-:W-:Y:S06]  /*0a00*/  BAR.SYNC.DEFER_BLOCKING 0x0 ;  /* 0x0000000000007b1d */ /* 0x000fec0000010000 */
.L_x_6:
[----:B------:R-:W-:Y:S05]  /*0a10*/  @!P3 BRA `(.L_x_7) ;  /* 0x0000005c00c0b947 */ /* 0x000fea0003800000 */
[----:B------:R-:W-:-:S13]  /*0a20*/  ISETP.GT.U32.AND P0, PT, R8, 0x1, PT ;  /* 0x000000010800780c */ /* 0x000fda0003f04070 */
[----:B------:R-:W-:Y:S05]  /*0a30*/  @P0 EXIT ;  /* 0x000000000000094d */ /* 0x000fea0003800000 */
[----:B------:R-:W-:Y:S01]  /*0a40*/  ULDC.64 UR4, c[0x0][0x650] ;  /* 0x0001940000047ab9 */ /* 0x000fe20000000a00 */
[----:B------:R-:W-:Y:S01]  /*0a50*/  PRMT R3, RZ, 0x7610, R3 ;  /* 0x00007610ff037816 */ /* 0x000fe20000000003 */
[----:B------:R-:W-:Y:S01]  /*0a60*/  IMAD.MOV.U32 R103, RZ, RZ, -0x1 ;  /* 0xffffffffff677424 */ /* 0x000fe200078e00ff */
[----:B------:R-:W-:Y:S01]  /*0a70*/  ISETP.GE.U32.AND P0, PT, R16, UR4, PT ;  /* 0x0000000410007c0c */ /* 0x000fe2000bf06070 */
[----:B------:R-:W-:Y:S02]  /*0a80*/  IMAD.MOV.U32 R100, RZ, RZ, -0x1 ;  /* 0xffffffffff647424 */ /* 0x000fe400078e00ff */
[----:B------:R-:W-:Y:S01]  /*0a90*/  IMAD.MOV.U32 R101, RZ, RZ, -0x1 ;  /* 0xffffffffff657424 */ /* 0x000fe200078e00ff */
[----:B------:R-:W-:-:S13]  /*0aa0*/  ISETP.GE.U32.AND.EX P0, PT, R17, UR5, PT, P0 ;  /* 0x0000000511007c0c */ /* 0x000fda000bf06100 */
[----:B------:R-:W-:Y:S05]  /*0ab0*/  @P0 BRA `(.L_x_8) ;  /* 0x0000000400280947 */ /* 0x000fea0003800000 */
[----:B------:R-:W0:Y:S01]  /*0ac0*/  LDC.64 R24, c[0x0][0x628] ;  /* 0x00018a00ff187b82 */ /* 0x000e220000000a00 */
[----:B------:R-:W-:Y:S02]  /*0ad0*/  IMAD.MOV.U32 R10, RZ, RZ, R16 ;  /* 0x000000ffff0a7224 */ /* 0x000fe400078e0010 */
[----:B------:R-:W-:-:S05]  /*0ae0*/  IMAD.MOV.U32 R11, RZ, RZ, R17 ;  /* 0x000000ffff0b7224 */ /* 0x000fca00078e0011 */
[----:B------:R-:W1:Y:S08]  /*0af0*/  LDC R8, c[0x0][0x630] ;  /* 0x00018c00ff087b82 */ /* 0x000e700000000800 */
[----:B------:R-:W2:Y:S01]  /*0b00*/  LDC.64 R26, c[0x0][0x620] ;  /* 0x00018800ff1a7b82 */ /* 0x000ea20000000a00 */
[----:B0-----:R-:W-:-:S04]  /*0b10*/  ISETP.NE.U32.AND P0, PT, R24, RZ, PT ;  /* 0x000000ff1800720c */ /* 0x001fc80003f05070 */
[----:B------:R-:W-:-:S13]  /*0b20*/  ISETP.NE.AND.EX P0, PT, R25, RZ, PT, P0 ;  /* 0x000000ff1900720c */ /* 0x000fda0003f05300 */
[----:B-12---:R-:W-:Y:S05]  /*0b30*/  @!P0 BRA `(.L_x_9) ;  /* 0x0000000000288947 */ /* 0x006fea0003800000 */
[----:B------:R-:W0:Y:S02]  /*0b40*/  LDC R3, c[0x0][0x634] ;  /* 0x00018d00ff037b82 */ /* 0x000e240000000800 */
[----:B0-----:R-:W-:-:S05]  /*0b50*/  IADD3 R3, P0, R16, R3, RZ ;  /* 0x0000000310037210 */ /* 0x001fca0007f1e0ff */
[----:B------:R-:W-:-:S04]  /*0b60*/  IMAD.X R21, RZ, RZ, R17, P0 ;  /* 0x000000ffff157224 */ /* 0x000fc800000e0611 */
[----:B------:R-:W-:-:S04]  /*0b70*/  IMAD.WIDE.U32 R10, R21, R24, RZ ;  /* 0x00000018150a7225 */ /* 0x000fc800078e00ff */
[----:B------:R-:W-:-:S04]  /*0b80*/  IMAD.WIDE.U32 R12, P0, R3, R25, R10 ;  /* 0x00000019030c7225 */ /* 0x000fc8000780000a */
[----:B------:R-:W-:-:S04]  /*0b90*/  IMAD.WIDE.U32 R10, R3, R24, RZ ;  /* 0x00000018030a7225 */ /* 0x000fc800078e00ff */
[----:B------:R-:W-:Y:S01]  /*0ba0*/  IMAD.X R15, RZ, RZ, RZ, P0 ;  /* 0x000000ffff0f7224 */ /* 0x000fe200000e06ff */
[----:B------:R-:W-:Y:S01]  /*0bb0*/  IADD3 RZ, P0, R11, R12, RZ ;  /* 0x0000000c0bff7210 */ /* 0x000fe20007f1e0ff */
[----:B------:R-:W-:-:S04]  /*0bc0*/  IMAD.MOV.U32 R14, RZ, RZ, R13 ;  /* 0x000000ffff0e7224 */ /* 0x000fc800078e000d */
[----:B------:R-:W-:-:S08]  /*0bd0*/  IMAD.WIDE.U32.X R10, R21, R25, R14, P0 ;  /* 0x00000019150a7225 */ /* 0x000fd000000e040e */
.L_x_9:
[----:B------:R-:W0:Y:S01]  /*0be0*/  LDC.64 R30, c[0x0][0x640] ;  /* 0x00019000ff1e7b82 */ /* 0x000e220000000a00 */
[-CC-:B------:R-:W-:Y:S01]  /*0bf0*/  SHF.R.U64 R101, R10, R8.reuse, R11.reuse ;  /* 0x000000080a657219 */ /* 0x180fe2000000120b */
[----:B------:R-:W-:Y:S01]  /*0c00*/  IMAD R29, R9, R23, R4 ;  /* 0x00000017091d7224 */ /* 0x000fe200078e0204 */
[----:B------:R-:W-:Y:S01]  /*0c10*/  SHF.R.U32.HI R3, RZ, R8, R11 ;  /* 0x00000008ff037219 */ /* 0x000fe2000001160b */
[----:B------:R-:W-:Y:S01]  /*0c20*/  IMAD.MOV.U32 R23, RZ, RZ, 0x1 ;  /* 0x00000001ff177424 */ /* 0x000fe200078e00ff */
[----:B------:R-:W-:-:S03]  /*0c30*/  IADD3 R5, P0, RZ, -R101, RZ ;  /* 0x80000065ff057210 */ /* 0x000fc60007f1e0ff */
[----:B------:R-:W1:Y:S02]  /*0c40*/  LDC R12, c[0x0][0x618] ;  /* 0x00018600ff0c7b82 */ /* 0x000e640000000800 */
[----:B------:R-:W-:Y:S02]  /*0c50*/  IMAD.X R3, RZ, RZ, ~R3, P0 ;  /* 0x000000ffff037224 */ /* 0x000fe400000e0e03 */
[----:B------:R-:W-:-:S04]  /*0c60*/  IMAD.WIDE.U32 R10, R5, R26, R16 ;  /* 0x0000001a050a7225 */ /* 0x000fc800078e0010 */
[----:B------:R-:W2:Y:S01]  /*0c70*/  LDC R20, c[0x0][0x608] ;  /* 0x00018200ff147b82 */ /* 0x000ea20000000800 */
[----:B------:R-:W-:Y:S02]  /*0c80*/  IMAD R8, R3, R26, RZ ;  /* 0x0000001a03087224 */ /* 0x000fe400078e02ff */
[----:B------:R-:W-:Y:S02]  /*0c90*/  IMAD.MOV.U32 R3, RZ, RZ, -0x1 ;  /* 0xffffffffff037424 */ /* 0x000fe400078e00ff */
[----:B------:R-:W-:-:S03]  /*0ca0*/  IMAD R5, R5, R27, R8 ;  /* 0x0000001b05057224 */ /* 0x000fc600078e0208 */
[----:B------:R-:W3:Y:S01]  /*0cb0*/  LDC R28, c[0x0][0x658] ;  /* 0x00019600ff1c7b82 */ /* 0x000ee20000000800 */
[----:B------:R-:W-:Y:S01]  /*0cc0*/  IMAD.IADD R5, R11, 0x1, R5 ;  /* 0x000000010b057824 */ /* 0x000fe200078e0205 */
[----:B0-----:R-:W-:-:S04]  /*0cd0*/  ISETP.NE.U32.AND P0, PT, R30, RZ, PT ;  /* 0x000000ff1e00720c */ /* 0x001fc80003f05070 */
[----:B------:R-:W-:Y:S02]  /*0ce0*/  ISETP.NE.AND.EX P0, PT, R31, RZ, PT, P0 ;  /* 0x000000ff1f00720c */ /* 0x000fe40003f05300 */
[----:B------:R-:W0:Y:S01]  /*0cf0*/  LDC R24, c[0x0][0x600] ;  /* 0x00018000ff187b82 */ /* 0x000e220000000800 */
[-CC-:B-1----:R-:W-:Y:S02]  /*0d00*/  SHF.R.U64 R14, R10, R12.reuse, R5.reuse ;  /* 0x0000000c0a0e7219 */ /* 0x182fe40000001205 */
[----:B------:R-:W-:-:S05]  /*0d10*/  SHF.R.U32.HI R5, RZ, R12, R5 ;  /* 0x0000000cff057219 */ /* 0x000fca0000011605 */
[----:B------:R-:W1:Y:S01]  /*0d20*/  LDC R15, c[0x0][0x648] ;  /* 0x00019200ff0f7b82 */ /* 0x000e620000000800 */
[-CC-:B--2---:R-:W-:Y:S02]  /*0d30*/  SHF.R.U64 R27, R14, R20.reuse, R5.reuse ;  /* 0x000000140e1b7219 */ /* 0x184fe40000001205 */
[----:B------:R-:W-:-:S05]  /*0d40*/  SHF.R.U32.HI R5, RZ, R20, R5 ;  /* 0x00000014ff057219 */ /* 0x000fca0000011605 */
[----:B------:R-:W2:Y:S01]  /*0d50*/  LDC R21, c[0x0][0x638] ;  /* 0x00018e00ff157b82 */ /* 0x000ea20000000800 */
[-CC-:B---3--:R-:W-:Y:S02]  /*0d60*/  SHF.R.U64 R20, R27, R28.reuse, R5.reuse ;  /* 0x0000001c1b147219 */ /* 0x188fe40000001205 */
[-C--:B------:R-:W-:Y:S02]  /*0d70*/  SHF.L.U32 R3, R3, R28.reuse, RZ ;  /* 0x0000001c03037219 */ /* 0x080fe400000006ff */
[----:B------:R-:W-:Y:S01]  /*0d80*/  SHF.R.U32.HI R5, RZ, R28, R5 ;  /* 0x0000001cff057219 */ /* 0x000fe20000011605 */
[----:B------:R-:W-:Y:S01]  /*0d90*/  IMAD.MOV.U32 R4, RZ, RZ, R20 ;  /* 0x000000ffff047224 */ /* 0x000fe200078e0014 */
[----:B------:R-:W-:Y:S01]  /*0da0*/  LOP3.LUT R12, RZ, R3, RZ, 0x33, !PT ;  /* 0x00000003ff0c7212 */ /* 0x000fe200078e33ff */
[----:B------:R-:W3:Y:S01]  /*0db0*/  LDC R25, c[0x0][0x610] ;  /* 0x00018400ff197b82 */ /* 0x000ee20000000800 */
[----:B------:R-:W-:Y:S05]  /*0dc0*/  @!P0 BRA `(.L_x_10) ;  /* 0x0000000000288947 */ /* 0x000fea0003800000 */
[----:B------:R-:W4:Y:S02]  /*0dd0*/  LDC R3, c[0x0][0x64c] ;  /* 0x00019300ff037b82 */ /* 0x000f240000000800 */
[----:B----4-:R-:W-:-:S05]  /*0de0*/  IADD3 R3, P0, R20, R3, RZ ;  /* 0x0000000314037210 */ /* 0x010fca0007f1e0ff */
        /* <DEDUP_REMOVED lines=8> */
.L_x_10:
[----:B-1----:R-:W-:Y:S01]  /*0e70*/  SHF.R.U64 R4, R4, R15, R5 ;  /* 0x0000000f04047219 */ /* 0x002fe20000001205 */
[----:B0-----:R-:W-:Y:S01]  /*0e80*/  VIADD R5, R24, 0xffffffff ;  /* 0xffffffff18057836 */ /* 0x001fe20000000000 */
[----:B------:R-:W-:Y:S02]  /*0e90*/  SHF.L.U32 R3, R23, R28, RZ ;  /* 0x0000001c17037219 */ /* 0x000fe400000006ff */
[----:B------:R-:W-:Y:S01]  /*0ea0*/  LOP3.LUT R12, R27, R12, RZ, 0xc0, !PT ;  /* 0x0000000c1b0c7212 */ /* 0x000fe200078ec0ff */
[----:B------:R-:W-:Y:S01]  /*0eb0*/  IMAD.MOV R8, RZ, RZ, -R4 ;  /* 0x000000ffff087224 */ /* 0x000fe200078e0a04 */
[----:B------:R-:W-:Y:S02]  /*0ec0*/  SEL R6, R6, R29, !P1 ;  /* 0x0000001d06067207 */ /* 0x000fe40004800000 */
[----:B------:R-:W-:Y:S01]  /*0ed0*/  LOP3.LUT R5, R14, R5, RZ, 0xc0, !PT ;  /* 0x000000050e057212 */ /* 0x000fe200078ec0ff */
[----:B------:R-:W-:Y:S02]  /*0ee0*/  IMAD R9, R3, R4, R12 ;  /* 0x0000000403097224 */ /* 0x000fe400078e020c */
[----:B--2---:R-:W-:-:S02]  /*0ef0*/  IMAD R3, R8, R21, R20 ;  /* 0x0000001508037224 */ /* 0x004fc400078e0214 */
[----:B---3--:R-:W-:Y:S02]  /*0f00*/  IMAD R6, R9, R25, R6 ;  /* 0x0000001909067224 */ /* 0x008fe400078e0206 */
[----:B------:R-:W-:Y:S02]  /*0f10*/  IMAD R103, R3, R24, R5 ;  /* 0x0000001803677224 */ /* 0x000fe400078e0205 */
[----:B------:R-:W-:-:S03]  /*0f20*/  IMAD.MOV.U32 R4, RZ, RZ, 0x1 ;  /* 0x00000001ff047424 */ /* 0x000fc600078e00ff */
[----:B------:R-:W-:Y:S02]  /*0f30*/  SEL R100, R103, R6, !P1 ;  /* 0x0000000667647207 */ /* 0x000fe40004800000 */
[----:B------:R-:W-:Y:S02]  /*0f40*/  PRMT R3, R4, 0x7610, R3 ;  /* 0x0000761004037816 */ /* 0x000fe40000000003 */
[----:B------:R-:W-:-:S07]  /*0f50*/  SEL R103, R6, R103, !P1 ;  /* 0x0000006706677207 */ /* 0x000fce0004800000 */
.L_x_8:
[----:B------:R-:W-:-:S08]  /*0f60*/  NOP ;  /* 0x0000000000007918 */ /* 0x000fd00000000000 */
[----:B------:R-:W0:Y:S02]  /*0f70*/  USETMAXREG.TRY_ALLOC.CTAPOOL UP0, 0xe8 ;  /* 0x000000e8000079c8 */ /* 0x000e240008000600 */
[----:B0-----:R-:W-:-:S13]  /*0f80*/  PLOP3.LUT P0, PT, PT, PT, UP0, 0x80, 0x0 ;  /* 0x000000000000781c */ /* 0x001fda0003f0f008 */
[----:B------:R-:W-:Y:S05]  /*0f90*/  @!P0 BRA `(.L_x_8) ;  /* 0xfffffffc00f08947 */ /* 0x000fea000383ffff */
[----:B------:R-:W-:Y:S01]  /*0fa0*/  ULDC.64 UR4, c[0x0][0x598] ;  /* 0x0001660000047ab9 */ /* 0x000fe20000000a00 */
[----:B------:R-:W-:Y:S01]  /*0fb0*/  ULDC.64 UR36, c[0x0][0x208] ;  /* 0x0000820000247ab9 */ /* 0x000fe20000000a00 */
[----:B------:R-:W-:-:S04]  /*0fc0*/  ISETP.NE.U32.AND P0, PT, RZ, UR4, PT ;  /* 0x00000004ff007c0c */ /* 0x000fc8000bf05070 */
[----:B------:R-:W-:-:S13]  /*0fd0*/  ISETP.NE.AND.EX P0, PT, RZ, UR5, PT, P0 ;  /* 0x00000005ff007c0c */ /* 0x000fda000bf05300 */
[----:B------:R-:W-:Y:S05]  /*0fe0*/  @!P0 BRA `(.L_x_11) ;  /* 0x00000000001c8947 */ /* 0x000fea0003800000 */
[----:B------:R-:W0:Y:S02]  /*0ff0*/  LDC.64 R4, c[0x0][0x598] ;  /* 0x00016600ff047b82 */ /* 0x000e240000000a00 */
[----:B0-----:R-:W2:Y:S02]  /*1000*/  LDG.E.64 R4, desc[UR36][R4.64] ;  /* 0x0000002404047981 */ /* 0x001ea4000c1e1b00 */
[----:B--2---:R-:W-:-:S04]  /*1010*/  ISETP.NE.U32.AND P0, PT, R4, RZ, PT ;  /* 0x000000ff0400720c */ /* 0x004fc80003f05070 */
[----:B------:R-:W-:-:S13]  /*1020*/  ISETP.NE.AND.EX P0, PT, R5, RZ, PT, P0 ;  /* 0x000000ff0500720c */ /* 0x000fda0003f05300 */
[----:B------:R-:W-:Y:S05]  /*1030*/  @!P0 BRA `(.L_x_11) ;  /* 0x0000000000088947 */ /* 0x000fea0003800000 */
[----:B------:R0:W5:Y:S01]  /*1040*/  LD.E R23, desc[UR36][R4.64] ;  /* 0x0000002404177980 */ /* 0x000162000c101900 */
[----:B------:R-:W-:Y:S05]  /*1050*/  BRA `(.L_x_12) ;  /* 0x0000000000247947 */ /* 0x000fea0003800000 */
.L_x_11:
[----:B------:R-:W-:Y:S02]  /*1060*/  ULDC.64 UR4, c[0x0][0x588] ;  /* 0x0001620000047ab9 */ /* 0x000fe40000000a00 */
[----:B------:R-:W-:-:S04]  /*1070*/  ISETP.NE.U32.AND P0, PT, RZ, UR4, PT ;  /* 0x00000004ff007c0c */ /* 0x000fc8000bf05070 */
[----:B------:R-:W-:-:S13]  /*1080*/  ISETP.NE.AND.EX P0, PT, RZ, UR5, PT, P0 ;  /* 0x00000005ff007c0c */ /* 0x000fda000bf05300 */
[----:B------:R-:W-:Y:S05]  /*1090*/  @!P0 BRA `(.L_x_13) ;  /* 0x00000000000c8947 */ /* 0x000fea0003800000 */
[----:B------:R-:W0:Y:S02]  /*10a0*/  LDC.64 R4, c[0x0][0x588] ;  /* 0x00016200ff047b82 */ /* 0x000e240000000a00 */
[----:B0-----:R1:W5:Y:S01]  /*10b0*/  LDG.E R23, desc[UR36][R4.64] ;  /* 0x0000002404177981 */ /* 0x001362000c1e1900 */
[----:B------:R-:W-:Y:S05]  /*10c0*/  BRA `(.L_x_12) ;  /* 0x0000000000087947 */ /* 0x000fea0003800000 */
.L_x_13:
[----:B------:R-:W-:Y:S02]  /*10d0*/  ULDC UR4, c[0x0][0x580] ;  /* 0x0001600000047ab9 */ /* 0x000fe40000000800 */
[----:B------:R-:W-:-:S07]  /*10e0*/  IMAD.U32 R23, RZ, RZ, UR4 ;  /* 0x00000004ff177e24 */ /* 0x000fce000f8e00ff */
.L_x_12:
[----:B------:R-:W-:Y:S02]  /*10f0*/  ULDC.64 UR4, c[0x0][0x5a0] ;  /* 0x0001680000047ab9 */ /* 0x000fe40000000a00 */
[----:B------:R-:W-:-:S04]  /*1100*/  ISETP.NE.U32.AND P0, PT, RZ, UR4, PT ;  /* 0x00000004ff007c0c */ /* 0x000fc8000bf05070 */
[----:B------:R-:W-:-:S13]  /*1110*/  ISETP.NE.AND.EX P0, PT, RZ, UR5, PT, P0 ;  /* 0x00000005ff007c0c */ /* 0x000fda000bf05300 */
[----:B------:R-:W-:Y:S05]  /*1120*/  @!P0 BRA `(.L_x_14) ;  /* 0x00000000001c8947 */ /* 0x000fea0003800000 */
[----:B01----:R-:W0:Y:S02]  /*1130*/  LDC.64 R4, c[0x0][0x5a0] ;  /* 0x00016800ff047b82 */ /* 0x003e240000000a00 */
[----:B0-----:R-:W2:Y:S02]  /*1140*/  LDG.E.64 R4, desc[UR36][R4.64] ;  /* 0x0000002404047981 */ /* 0x001ea4000c1e1b00 */
[----:B--2---:R-:W-:-:S04]  /*1150*/  ISETP.NE.U32.AND P0, PT, R4, RZ, PT ;  /* 0x000000ff0400720c */ /* 0x004fc80003f05070 */
[----:B------:R-:W-:-:S13]  /*1160*/  ISETP.NE.AND.EX P0, PT, R5, RZ, PT, P0 ;  /* 0x000000ff0500720c */ /* 0x000fda0003f05300 */
[----:B------:R-:W-:Y:S05]  /*1170*/  @!P0 BRA `(.L_x_14) ;  /* 0x0000000000088947 */ /* 0x000fea0003800000 */
[----:B------:R0:W5:Y:S01]  /*1180*/  LD.E R90, desc[UR36][R4.64] ;  /* 0x00000024045a7980 */ /* 0x000162000c101900 */
[----:B------:R-:W-:Y:S05]  /*1190*/  BRA `(.L_x_15) ;  /* 0x0000000000247947 */ /* 0x000fea0003800000 */
.L_x_14:
[----:B------:R-:W-:Y:S02]  /*11a0*/  ULDC.64 UR4, c[0x0][0x590] ;  /* 0x0001640000047ab9 */ /* 0x000fe40000000a00 */
[----:B------:R-:W-:-:S04]  /*11b0*/  ISETP.NE.U32.AND P0, PT, RZ, UR4, PT ;  /* 0x00000004ff007c0c */ /* 0x000fc8000bf05070 */
[----:B------:R-:W-:-:S13]  /*11c0*/  ISETP.NE.AND.EX P0, PT, RZ, UR5, PT, P0 ;  /* 0x00000005ff007c0c */ /* 0x000fda000bf05300 */
[----:B------:R-:W-:Y:S05]  /*11d0*/  @!P0 BRA `(.L_x_16) ;  /* 0x00000000000c8947 */ /* 0x000fea0003800000 */
[----:B------:R-:W2:Y:S02]  /*11e0*/  LDC.64 R90, c[0x0][0x590] ;  /* 0x00016400ff5a7b82 */ /* 0x000ea40000000a00 */
[----:B--2---:R2:W5:Y:S01]  /*11f0*/  LDG.E R90, desc[UR36][R90.64] ;  /* 0x000000245a5a7981 */ /* 0x004562000c1e1900 */
[----:B------:R-:W-:Y:S05]  /*1200*/  BRA `(.L_x_15) ;  /* 0x0000000000087947 */ /* 0x000fea0003800000 */
.L_x_16:
[----:B------:R-:W-:Y:S02]  /*1210*/  ULDC UR4, c[0x0][0x584] ;  /* 0x0001610000047ab9 */ /* 0x000fe40000000800 */
[----:B------:R-:W-:-:S07]  /*1220*/  IMAD.U32 R90, RZ, RZ, UR4 ;  /* 0x00000004ff5a7e24 */ /* 0x000fce000f8e00ff */
.L_x_15:
[----:B------:R-:W-:-:S13]  /*1230*/  LOP3.LUT P0, RZ, R3, 0xff, RZ, 0xc0, !PT ;  /* 0x000000ff03ff7812 */ /* 0x000fda000780c0ff */
[----:B------:R-:W-:Y:S05]  /*1240*/  @!P0 EXIT ;  /* 0x000000000000894d */ /* 0x000fea0003800000 */
[----:B------:R-:W3:Y:S01]  /*1250*/  LDC R93, c[0x0][0x658] ;  /* 0x00019600ff5d7b82 */ /* 0x000ee20000000800 */
[----:B------:R-:W-:Y:S01]  /*1260*/  LOP3.LUT R7, R7, 0x1, RZ, 0xc0, !PT ;  /* 0x0000000107077812 */ /* 0x000fe200078ec0ff */
[----:B------:R-:W-:Y:S01]  /*1270*/  ULDC.64 UR6, c[0x0][0x288] ;  /* 0x0000a20000067ab9 */ /* 0x000fe20000000a00 */
[----:B------:R-:W-:Y:S01]  /*1280*/  SHF.R.U32.HI R3, RZ, 0x2, R95 ;  /* 0x00000002ff037819 */ /* 0x000fe2000001165f */
[----:B------:R-:W-:Y:S01]  /*1290*/  UIADD3 UR4, UR7, 0x3f, URZ ;  /* 0x0000003f07047890 */ /* 0x000fe2000fffe03f */
[----:B------:R-:W-:Y:S01]  /*12a0*/  SHF.R.U32.HI R0, RZ, 0x1, R0 ;  /* 0x00000001ff007819 */ /* 0x000fe20000011600 */
[----:B------:R-:W-:Y:S01]  /*12b0*/  IMAD.SHL.U32 R88, R7, 0x40, RZ ;  /* 0x0000004007587824 */ /* 0x000fe200078e00ff */
[----:B------:R-:W-:Y:S01]  /*12c0*/  LOP3.LUT R3, R3, 0x7, RZ, 0xc0, !PT ;  /* 0x0000000703037812 */ /* 0x000fe200078ec0ff */
[----:B------:R-:W4:Y:S01]  /*12d0*/  LDC.64 R8, c[0x0][0x5c8] ;  /* 0x00017200ff087b82 */ /* 0x000f220000000a00 */
[----:B------:R-:W-:Y:S01]  /*12e0*/  USHF.R.S32.HI UR5, URZ, 0x1f, UR4 ;  /* 0x0000001f3f057899 */ /* 0x000fe20008011404 */
[----:B------:R-:W-:Y:S01]  /*12f0*/  LOP3.LUT R0, R0, 0x30, RZ, 0xc0, !PT ;  /* 0x0000003000007812 */ /* 0x000fe200078ec0ff */
[----:B------:R-:W-:Y:S01]  /*1300*/  IMAD.MOV.U32 R6, RZ, RZ, 0x1 ;  /* 0x00000001ff067424 */ /* 0x000fe200078e00ff */
[--C-:B------:R-:W-:Y:S01]  /*1310*/  LOP3.LUT R88, R88, 0x40, R3.reuse, 0xe2, !PT ;  /* 0x0000004058587812 */ /* 0x100fe200078ee203 */
[----:B------:R-:W-:Y:S01]  /*1320*/  ULEA.HI UR5, UR5, UR4, URZ, 0x6 ;  /* 0x0000000405057291 */ /* 0x000fe2000f8f303f */
[-C--:B01----:R-:W-:Y:S01]  /*1330*/  IADD3 R4, RZ, -R0.reuse, -R3 ;  /* 0x80000000ff047210 */ /* 0x083fe20007ffe803 */
[----:B------:R-:W-:Y:S01]  /*1340*/  IMAD.U32 R5, RZ, RZ, UR6 ;  /* 0x00000006ff057e24 */ /* 0x000fe2000f8e00ff */
[----:B------:R-:W0:Y:S01]  /*1350*/  LDC R97, c[0x0][0x600] ;  /* 0x00018000ff617b82 */ /* 0x000e220000000800 */
[----:B------:R-:W-:Y:S01]  /*1360*/  LOP3.LUT R88, R88, R0, RZ, 0xfc, !PT ;  /* 0x0000000058587212 */ /* 0x000fe200078efcff */
[----:B------:R-:W-:Y:S01]  /*1370*/  IMAD.MOV.U32 R0, RZ, RZ, -0x1 ;  /* 0xffffffffff007424 */ /* 0x000fe200078e00ff */
[----:B------:R-:W-:Y:S01]  /*1380*/  USHF.R.S32.HI UR43, URZ, 0x6, UR5 ;  /* 0x000000063f2b7899 */ /* 0x000fe20008011405 */
[----:B------:R-:W-:Y:S01]  /*1390*/  LOP3.LUT R94, R95, 0x3, RZ, 0xc0, !PT ;  /* 0x000000035f5e7812 */ /* 0x000fe200078ec0ff */
[----:B------:R-:W-:Y:S01]  /*13a0*/  IMAD R4, R7, -0x40, R4 ;  /* 0xffffffc007047824 */ /* 0x000fe200078e0204 */
[C---:B------:R-:W-:Y:S01]  /*13b0*/  LOP3.LUT R96, R95.reuse, 0x80, RZ, 0xc0, !PT ;  /* 0x000000805f607812 */ /* 0x040fe200078ec0ff */
[----:B------:R-:W-:Y:S01]  /*13c0*/  UISETP.LT.AND UP0, UPT, UR43, 0x1, UPT ;  /* 0x000000012b00788c */ /* 0x000fe2000bf01270 */
[-C--:B---3--:R-:W-:Y:S01]  /*13d0*/  SHF.L.U32 R0, R0, R93.reuse, RZ ;  /* 0x0000005d00007219 */ /* 0x088fe200000006ff */
[----:B------:R-:W-:Y:S01]  /*13e0*/  ULDC UR4, c[0x0][0x284] ;  /* 0x0000a10000047ab9 */ /* 0x000fe20000000800 */
[----:B------:R-:W-:Y:S01]  /*13f0*/  IMAD R94, R94, -0x2, R5 ;  /* 0xfffffffe5e5e7824 */ /* 0x000fe200078e0205 */
[----:B------:R-:W-:Y:S01]  /*1400*/  USEL UR44, UR43, 0x1, UP0 ;  /* 0x000000012b2c7887 */ /* 0x000fe20008000000 */
[----:B------:R-:W-:Y:S01]  /*1410*/  SHF.L.U32 R93, R6, R93, RZ ;  /* 0x0000005d065d7219 */ /* 0x000fe200000006ff */
[----:B------:R-:W-:Y:S01]  /*1420*/  IMAD.SHL.U32 R95, R95, 0x2, RZ ;  /* 0x000000025f5f7824 */ /* 0x000fe200078e00ff */
[----:B------:R-:W-:Y:S01]  /*1430*/  LOP3.LUT R102, R18, 0x1, RZ, 0xfc, !PT ;  /* 0x0000000112667812 */ /* 0x000fe200078efcff */
[----:B------:R-:W-:Y:S01]  /*1440*/  VIADD R99, R4, UR4 ;  /* 0x0000000404637c36 */ /* 0x000fe20008000000 */
[C---:B----4-:R-:W-:Y:S01]  /*1450*/  SHF.L.U64.HI R92, R8.reuse, 0x3, R9 ;  /* 0x00000003085c7819 */ /* 0x050fe20000010209 */
[----:B--2---:R-:W-:Y:S01]  /*1460*/  IMAD.SHL.U32 R91, R8, 0x8, RZ ;  /* 0x00000008085b7824 */ /* 0x004fe200078e00ff */
[----:B------:R-:W-:Y:S01]  /*1470*/  SHF.R.U32.HI R96, RZ, 0x7, R96 ;  /* 0x00000007ff607819 */ /* 0x000fe20000011660 */
[----:B------:R-:W-:Y:S01]  /*1480*/  IMAD.MOV.U32 R89, RZ, RZ, RZ ;  /* 0x000000ffff597224 */ /* 0x000fe200078e00ff */
[----:B------:R-:W-:Y:S01]  /*1490*/  LOP3.LUT R98, RZ, R0, RZ, 0x33, !PT ;  /* 0x00000000ff627212 */ /* 0x000fe200078e33ff */
[----:B------:R-:W-:Y:S01]  /*14a0*/  UIADD3 UR44, UR43, -UR44, URZ ;  /* 0x8000002c2b2c7290 */ /* 0x000fe2000fffe03f */
[----:B------:R-:W-:Y:S01]  /*14b0*/  UMOV UR40, URZ ;  /* 0x0000003f00287c82 */ /* 0x000fe20008000000 */
[----:B0-----:R-:W-:Y:S01]  /*14c0*/  VIADD R97, R97, 0xffffffff ;  /* 0xffffffff61617836 */ /* 0x001fe20000000000 */
[----:B------:R-:W-:-:S09]  /*14d0*/  UMOV UR42, URZ ;  /* 0x0000003f002a7c82 */ /* 0x000fd20008000000 */
.L_x_164:
[----:B0-----:R-:W0:Y:S01]  /*14e0*/  SHFL.IDX PT, R0, R96, RZ, 0x1f ;  /* 0x00001fff60007589 */ /* 0x001e2200000e0000 */
[----:B-1----:R-:W1:Y:S01]  /*14f0*/  S2UR UR7, SR_CgaCtaId ;  /* 0x00000000000779c3 */ /* 0x002e620000008800 */
[----:B------:R-:W-:Y:S01]  /*1500*/  UMOV UR6, 0x400 ;  /* 0x0000040000067882 */ /* 0x000fe20000000000 */
[----:B0-----:R-:W-:Y:S01]  /*1510*/  R2UR UR4, R0 ;  /* 0x00000000000472ca */ /* 0x001fe200000e0000 */
[----:B-1----:R-:W-:-:S12]  /*1520*/  ULEA UR6, UR7, UR6, 0x18 ;  /* 0x0000000607067291 */ /* 0x002fd8000f8ec03f */
[----:B------:R-:W-:-:S04]  /*1530*/  ULEA.HI UR5, UR4, UR4, URZ, 0x1 ;  /* 0x0000000404057291 */ /* 0x000fc8000f8f083f */
[----:B------:R-:W-:-:S04]  /*1540*/  ULOP3.LUT UR5, UR5, 0x7fffe, URZ, 0xc0, !UPT ;  /* 0x0007fffe05057892 */ /* 0x000fc8000f8ec03f */
[----:B------:R-:W-:-:S03]  /*1550*/  UIADD3 UR5, UR4, -UR5, URZ ;  /* 0x8000000504057290 */ /* 0x000fc6000fffe03f */
[----:B------:R-:W-:Y:S01]  /*1560*/  ULDC UR4, c[0x0][0x28c] ;  /* 0x0000a30000047ab9 */ /* 0x000fe20000000800 */
[----:B------:R-:W-:Y:S01]  /*1570*/  ULEA UR5, UR5, UR6, 0xd ;  /* 0x0000000605057291 */ /* 0x000fe2000f8e683f */
[----:B------:R-:W-:-:S03]  /*1580*/  ISETP.LT.AND P0, PT, RZ, UR4, PT ;  /* 0x00000004ff007c0c */ /* 0x000fc6000bf01270 */
[----:B------:R-:W-:-:S04]  /*1590*/  UIADD3 UR5, UR5, 0x180, URZ ;  /* 0x0000018005057890 */ /* 0x000fc8000fffe03f */
[----:B------:R-:W-:-:S04]  /*15a0*/  USHF.R.U32.HI UR5, URZ, 0x4, UR5 ;  /* 0x000000043f057899 */ /* 0x000fc80008011605 */
[----:B------:R-:W-:Y:S02]  /*15b0*/  ULOP3.LUT UR45, UR5, 0x3fff, URZ, 0xc0, !UPT ;  /* 0x00003fff052d7892 */ /* 0x000fe4000f8ec03f */
[----:B--2345:R-:W-:Y:S10]  /*15c0*/  @P0 BRA `(.L_x_17) ;  /* 0x0000000000400947 */ /* 0x03cff40003800000 */
[----:B------:R-:W-:Y:S01]  /*15d0*/  MOV R0, 0x0 ;  /* 0x0000000000007802 */ /* 0x000fe20000000f00 */
[----:B------:R-:W-:Y:S01]  /*15e0*/  ULDC.64 UR4, c[0x4][0x68] ;  /* 0x01001a0000047ab9 */ /* 0x000fe20000000a00 */
[----:B------:R-:W-:Y:S01]  /*15f0*/  ULDC.64 UR6, c[0x4][0x8] ;  /* 0x0100020000067ab9 */ /* 0x000fe20000000a00 */
[----:B------:R-:W-:Y:S01]  /*1600*/  IMAD.U32 R4, RZ, RZ, UR4 ;  /* 0x00000004ff047e24 */ /* 0x000fe2000f8e00ff */
[----:B------:R0:W1:Y:S01]  /*1610*/  LDC.64 R14, c[0x4][R0] ;  /* 0x01000000000e7b82 */ /* 0x0000620000000a00 */
[----:B------:R-:W-:Y:S01]  /*1620*/  IMAD.U32 R5, RZ, RZ, UR5 ;  /* 0x00000005ff057e24 */ /* 0x000fe2000f8e00ff */
[----:B------:R-:W-:Y:S01]  /*1630*/  ULDC.64 UR4, c[0x4][0x70] ;  /* 0x01001c0000047ab9 */ /* 0x000fe20000000a00 */
[----:B------:R-:W-:Y:S02]  /*1640*/  IMAD.U32 R10, RZ, RZ, UR6 ;  /* 0x00000006ff0a7e24 */ /* 0x000fe4000f8e00ff */
[----:B------:R-:W-:Y:S02]  /*1650*/  IMAD.U32 R6, RZ, RZ, UR4 ;  /* 0x00000004ff067e24 */ /* 0x000fe4000f8e00ff */
[----:B------:R-:W-:-:S02]  /*1660*/  IMAD.U32 R7, RZ, RZ, UR5 ;  /* 0x00000005ff077e24 */ /* 0x000fc4000f8e00ff */
[----:B------:R-:W-:Y:S02]  /*1670*/  IMAD.U32 R11, RZ, RZ, UR7 ;  /* 0x00000007ff0b7e24 */ /* 0x000fe4000f8e00ff */
[----:B------:R-:W-:Y:S02]  /*1680*/  IMAD.MOV.U32 R8, RZ, RZ, 0x1e1 ;  /* 0x000001e1ff087424 */ /* 0x000fe400078e00ff */
[----:B------:R-:W-:Y:S02]  /*1690*/  IMAD.MOV.U32 R12, RZ, RZ, 0x1 ;  /* 0x00000001ff0c7424 */ /* 0x000fe400078e00ff */
[----:B0-----:R-:W-:-:S07]  /*16a0*/  IMAD.MOV.U32 R13, RZ, RZ, RZ ;  /* 0x000000ffff0d7224 */ /* 0x001fce00078e00ff */
[----:B------:R-:W-:-:S07]  /*16b0*/  LEPC R20, `(.L_x_17) ;  /* 0x000000001014794e */ /* 0x000fce0000000000 */
[----:B-1---5:R-:W-:Y:S05]  /*16c0*/  CALL.ABS.NOINC R14 ;  /* 0x000000000e007343 */ /* 0x022fea0003c00000 */
.L_x_17:
[----:B------:R-:W-:-:S13]  /*16d0*/  ISETP.NE.AND P0, PT, R102, 0x3, PT ;  /* 0x000000036600780c */ /* 0x000fda0003f05270 */
[----:B------:R-:W-:Y:S05]  /*16e0*/  @!P0 BRA `(.L_x_18) ;  /* 0x0000000000048947 */ /* 0x000fea0003800000 */
[----:B------:R-:W-:Y:S01]  /*16f0*/  BPT.TRAP 0x1 ;  /* 0x000000040000795c */ /* 0x000fe20000300000 */
.L_x_18:
[----:B------:R-:W0:Y:S01]  /*1700*/  S2UR UR5, SR_CgaCtaId ;  /* 0x00000000000579c3 */ /* 0x000e220000008800 */
[----:B------:R-:W-:Y:S01]  /*1710*/  UMOV UR4, 0x400 ;  /* 0x0000040000047882 */ /* 0x000fe20000000000 */
[----:B------:R-:W-:Y:S02]  /*1720*/  IMAD.U32 R0, RZ, RZ, UR40 ;  /* 0x00000028ff007e24 */ /* 0x000fe4000f8e00ff */
[----:B------:R-:W-:-:S03]  /*1730*/  IMAD.U32 R3, RZ, RZ, UR42 ;  /* 0x0000002aff037e24 */ /* 0x000fc6000f8e00ff */
[----:B------:R-:W-:Y:S01]  /*1740*/  SHF.L.U32 R0, R0, 0x1f, RZ ;  /* 0x0000001f00007819 */ /* 0x000fe200000006ff */
[----:B0-----:R-:W-:-:S06]  /*1750*/  ULEA UR4, UR5, UR4, 0x18 ;  /* 0x0000000405047291 */ /* 0x001fcc000f8ec03f */
[----:B------:R-:W-:-:S04]  /*1760*/  IMAD.U32 R6, RZ, RZ, UR4 ;  /* 0x00000004ff067e24 */ /* 0x000fc8000f8e00ff */
[----:B------:R-:W-:-:S04]  /*1770*/  IMAD R3, R3, 0x8, R6 ;  /* 0x0000000803037824 */ /* 0x000fc800078e0206 */
[----:B------:R0:W1:Y:S01]  /*1780*/  SYNCS.PHASECHK.TRANS64.TRYWAIT P1, [R3+URZ], R0 ;  /* 0x00000000030075a7 */ /* 0x000062000802017f */
[----:B------:R-:W-:Y:S05]  /*1790*/  @!P0 BRA `(.L_x_19) ;  /* 0x0000000000048947 */ /* 0x000fea0003800000 */
[----:B------:R-:W-:Y:S01]  /*17a0*/  BPT.TRAP 0x1 ;  /* 0x000000040000795c */ /* 0x000fe20000300000 */
.L_x_19:
[----:B------:R-:W-:-:S05]  /*17b0*/  IMAD.U32 R4, RZ, RZ, UR44 ;  /* 0x0000002cff047e24 */ /* 0x000fca000f8e00ff */
[----:B------:R-:W-:Y:S01]  /*17c0*/  ISETP.GE.AND P2, PT, R4, 0x1, PT ;  /* 0x000000010400780c */ /* 0x000fe20003f46270 */
[----:B-1----:R-:W-:-:S12]  /*17d0*/  @P1 BRA `(.L_x_20) ;  /* 0x0000000000081947 */ /* 0x002fd80003800000 */
[----:B------:R-:W1:Y:S02]  /*17e0*/  SYNCS.PHASECHK.TRANS64.TRYWAIT P1, [R3+URZ], R0 ;  /* 0x00000000030075a7 */ /* 0x000e64000802017f */
[----:B-1----:R-:W-:Y:S05]  /*17f0*/  @!P1 BRA `(.L_x_21) ;  /* 0x0000006800889947 */ /* 0x002fea0003800000 */
.L_x_20:
[----:B------:R-:W-:Y:S05]  /*1800*/  WARPSYNC.ALL ;  /* 0x0000000000007948 */ /* 0x000fea0003800000 */
[----:B------:R-:W-:Y:S01]  /*1810*/  R2UR UR4, R6 ;  /* 0x00000000060472ca */ /* 0x000fe200000e0000 */
[----:B------:R-:W-:Y:S01]  /*1820*/  ULEA UR5, UR42, UR45, 0xa ;  /* 0x0000002d2a057291 */ /* 0x000fe2000f8e503f */
[----:B------:R-:W-:Y:S01]  /*1830*/  WARPGROUP.ARRIVE ;  /* 0x00000000000079c5 */ /* 0x000fe20000000000 */
[----:B------:R-:W-:Y:S01]  /*1840*/  UMOV UR9, 0x40000040 ;  /* 0x4000004000097882 */ /* 0x000fe20000000000 */
[----:B------:R-:W-:-:S04]  /*1850*/  UMOV UR11, 0x40000040 ;  /* 0x40000040000b7882 */ /* 0x000fc80000000000 */
[----:B------:R-:W-:-:S05]  /*1860*/  UMOV UR8, UR5 ;  /* 0x0000000500087c82 */ /* 0x000fca0008000000 */
[----:B------:R-:W-:-:S04]  /*1870*/  UIADD3 UR4, UR4, 0x1c180, URZ ;  /* 0x0001c18004047890 */ /* 0x000fc8000fffe03f */
[----:B------:R-:W-:-:S04]  /*1880*/  USHF.R.U32.HI UR4, URZ, 0x4, UR4 ;  /* 0x000000043f047899 */ /* 0x000fc80008011604 */
[----:B------:R-:W-:-:S04]  /*1890*/  ULOP3.LUT UR4, UR4, 0x3fff, URZ, 0xc0, !UPT ;  /* 0x00003fff04047892 */ /* 0x000fc8000f8ec03f */
[----:B------:R-:W-:-:S04]  /*18a0*/  ULOP3.LUT UR4, UR4, 0x2000000, URZ, 0xfc, !UPT ;  /* 0x0200000004047892 */ /* 0x000fc8000f8efc3f */
[----:B------:R-:W-:-:S07]  /*18b0*/  ULEA UR6, UR42, UR4, 0xa ;  /* 0x000000042a067291 */ /* 0x000fce000f8e503f */
[----:B------:R-:W-:Y:S02]  /*18c0*/  UMOV UR10, UR6 ;  /* 0x00000006000a7c82 */ /* 0x000fe40008000000 */
[----:B------:R-:W-:Y:S01]  /*18d0*/  HGMMA.64x128x16.F32 R24, gdesc[UR8].tnspA.tnspB, RZ, !UPT, gsb0 ;  /* 0x61e00000081879f0 */ /* 0x000fe2000c0008ff */
[----:B------:R-:W-:Y:S02]  /*18e0*/  UIADD3 UR8, UR5, 0x80, URZ ;  /* 0x0000008005087890 */ /* 0x000fe4000fffe03f */
[----:B------:R-:W-:Y:S01]  /*18f0*/  UIADD3 UR10, UR6, 0x80, URZ ;  /* 0x00000080060a7890 */ /* 0x000fe2000fffe03f */
[----:B------:R-:W-:Y:S01]  /*1900*/  UMOV UR9, 0x40000040 ;  /* 0x4000004000097882 */ /* 0x000fe20000000000 */
[----:B------:R-:W-:Y:S01]  /*1910*/  UMOV UR11, 0x40000040 ;  /* 0x40000040000b7882 */ /* 0x000fe20000000000 */
[----:B------:R-:W-:Y:S02]  /*1920*/  WARPGROUP.DEPBAR.LE gsb0, 0x0 ;  /* 0x00008000000079c5 */ /* 0x000fe40000010000 */
[----:B------:R-:W-:-:S06]  /*1930*/  WARPGROUP.ARRIVE ;  /* 0x00000000000079c5 */ /* 0x000fcc0000000000 */
[----:B------:R-:W-:Y:S01]  /*1940*/  HGMMA.64x128x16.F32 R24, gdesc[UR8].tnspA.tnspB, R24, gsb0 ;  /* 0x61e00000081879f0 */ /* 0x000fe20008000818 */
        /* <DEDUP_REMOVED lines=13> */
[----:B------:R-:W-:Y:S03]  /*1a20*/  HGMMA.64x128x16.F32 R24, gdesc[UR8].tnspA.tnspB, R24, gsb0 ;  /* 0x61e00000081879f0 */ /* 0x000fe60008000818 */
[----:B------:R-:W-:Y:S02]  /*1a30*/  WARPGROUP.DEPBAR.LE gsb0, 0x0 ;  /* 0x00008000000079c5 */ /* 0x000fe40000010000 */
[----:B------:R-:W-:Y:S05]  /*1a40*/  @!P2 BRA `(.L_x_22) ;  /* 0x000000040028a947 */ /* 0x000fea0003800000 */
[----:B------:R-:W-:Y:S01]  /*1a50*/  UIADD3 UR5, UR42, 0x1, URZ ;  /* 0x000000012a057890 */ /* 0x000fe2000fffe03f */
[----:B01----:R-:W-:Y:S02]  /*1a60*/  IMAD.U32 R0, RZ, RZ, UR44 ;  /* 0x0000002cff007e24 */ /* 0x003fe4000f8e00ff */
[----:B------:R-:W-:Y:S01]  /*1a70*/  IMAD.U32 R3, RZ, RZ, UR42 ;  /* 0x0000002aff037e24 */ /* 0x000fe2000f8e00ff */
[----:B------:R-:W-:-:S04]  /*1a80*/  UISETP.NE.AND UP0, UPT, UR5, 0x7, UPT ;  /* 0x000000070500788c */ /* 0x000fc8000bf05270 */
[----:B------:R-:W-:Y:S02]  /*1a90*/  USEL UR6, URZ, 0x1, UP0 ;  /* 0x000000013f067887 */ /* 0x000fe40008000000 */
[----:B------:R-:W-:Y:S02]  /*1aa0*/  USEL UR5, UR5, URZ, UP0 ;  /* 0x0000003f05057287 */ /* 0x000fe40008000000 */
[----:B------:R-:W-:-:S06]  /*1ab0*/  ULOP3.LUT UR6, UR40, UR6, URZ, 0x3c, !UPT ;  /* 0x0000000628067292 */ /* 0x000fcc000f8e3c3f */
[----:B------:R-:W-:-:S07]  /*1ac0*/  IMAD.U32 R7, RZ, RZ, UR6 ;  /* 0x00000006ff077e24 */ /* 0x000fce000f8e00ff */
.L_x_29:
[----:B------:R-:W-:Y:S05]  /*1ad0*/  @!P0 BRA `(.L_x_23) ;  /* 0x0000000000048947 */ /* 0x000fea0003800000 */
[----:B------:R-:W-:Y:S01]  /*1ae0*/  BPT.TRAP 0x1 ;  /* 0x000000040000795c */ /* 0x000fe20000300000 */
.L_x_23:
[----:B------:R-:W0:Y:S01]  /*1af0*/  S2UR UR7, SR_CgaCtaId ;  /* 0x00000000000779c3 */ /* 0x000e220000008800 */
[----:B------:R-:W-:Y:S01]  /*1b00*/  UMOV UR6, 0x400 ;  /* 0x0000040000067882 */ /* 0x000fe20000000000 */
[----:B------:R-:W-:Y:S01]  /*1b10*/  IMAD.U32 R5, RZ, RZ, UR5 ;  /* 0x00000005ff057e24 */ /* 0x000fe2000f8e00ff */
[----:B------:R-:W-:Y:S01]  /*1b20*/  SHF.L.U32 R4, R7, 0x1f, RZ ;  /* 0x0000001f07047819 */ /* 0x000fe200000006ff */
[----:B0-----:R-:W-:-:S06]  /*1b30*/  ULEA UR6, UR7, UR6, 0x18 ;  /* 0x0000000607067291 */ /* 0x001fcc000f8ec03f */
[----:B------:R-:W-:-:S04]  /*1b40*/  IMAD.U32 R6, RZ, RZ, UR6 ;  /* 0x00000006ff067e24 */ /* 0x000fc8000f8e00ff */
[----:B------:R-:W-:-:S04]  /*1b50*/  IMAD R5, R5, 0x8, R6 ;  /* 0x0000000805057824 */ /* 0x000fc800078e0206 */
[----:B------:R0:W1:Y:S01]  /*1b60*/  SYNCS.PHASECHK.TRANS64.TRYWAIT P1, [R5+URZ], R4 ;  /* 0x00000004050075a7 */ /* 0x000062000802017f */
[----:B------:R-:W-:Y:S05]  /*1b70*/  @!P0 BRA `(.L_x_24) ;  /* 0x0000000000048947 */ /* 0x000fea0003800000 */
[----:B------:R-:W-:Y:S01]  /*1b80*/  BPT.TRAP 0x1 ;  /* 0x000000040000795c */ /* 0x000fe20000300000 */
.L_x_24:
[----:B-1----:R-:W-:Y:S05]  /*1b90*/  @P1 BRA `(.L_x_25) ;  /* 0x0000000000081947 */ /* 0x002fea0003800000 */
[----:B------:R-:W1:Y:S02]  /*1ba0*/  SYNCS.PHASECHK.TRANS64.TRYWAIT P1, [R5+URZ], R4 ;  /* 0x00000004050075a7 */ /* 0x000e64000802017f */
[----:B-1----:R-:W-:Y:S05]  /*1bb0*/  @!P1 BRA `(.L_x_26) ;  /* 0x0000006400ac9947 */ /* 0x002fea0003800000 */
.L_x_25:
[----:B------:R-:W-:Y:S01]  /*1bc0*/  ULEA UR6, UR5, UR45, 0xa ;  /* 0x0000002d05067291 */ /* 0x000fe2000f8e503f */
[----:B------:R-:W-:Y:S01]  /*1bd0*/  WARPGROUP.ARRIVE ;  /* 0x00000000000079c5 */ /* 0x000fe20000000000 */
[----:B------:R-:W-:Y:S01]  /*1be0*/  ULEA UR7, UR5, UR4, 0xa ;  /* 0x0000000405077291 */ /* 0x000fe2000f8e503f */
[----:B------:R-:W-:Y:S01]  /*1bf0*/  UMOV UR9, 0x40000040 ;  /* 0x4000004000097882 */ /* 0x000fe20000000000 */
[----:B------:R-:W-:-:S03]  /*1c00*/  UMOV UR11, 0x40000040 ;  /* 0x40000040000b7882 */ /* 0x000fc60000000000 */
[----:B------:R-:W-:Y:S02]  /*1c10*/  UMOV UR8, UR6 ;  /* 0x0000000600087c82 */ /* 0x000fe40008000000 */
[----:B------:R-:W-:Y:S02]  /*1c20*/  UMOV UR10, UR7 ;  /* 0x00000007000a7c82 */ /* 0x000fe40008000000 */
[----:B------:R-:W-:Y:S01]  /*1c30*/  HGMMA.64x128x16.F32 R24, gdesc[UR8].tnspA.tnspB, R24, gsb0 ;  /* 0x61e00000081879f0 */ /* 0x000fe20008000818 */
[----:B------:R-:W-:Y:S02]  /*1c40*/  UIADD3 UR8, UR6, 0x80, URZ ;  /* 0x0000008006087890 */ /* 0x000fe4000fffe03f */
[----:B------:R-:W-:Y:S01]  /*1c50*/  UIADD3 UR10, UR7, 0x80, URZ ;  /* 0x00000080070a7890 */ /* 0x000fe2000fffe03f */
[----:B------:R-:W-:Y:S01]  /*1c60*/  UMOV UR9, 0x40000040 ;  /* 0x4000004000097882 */ /* 0x000fe20000000000 */
[----:B------:R-:W-:Y:S01]  /*1c70*/  UMOV UR11, 0x40000040 ;  /* 0x40000040000b7882 */ /* 0x000fe20000000000 */
[----:B------:R-:W-:-:S02]  /*1c80*/  WARPGROUP.DEPBAR.LE gsb0, 0x0 ;  /* 0x00008000000079c5 */ /* 0x000fc40000010000 */
        /* <DEDUP_REMOVED lines=18> */
[----:B------:R-:W-:Y:S01]  /*1db0*/  BPT.TRAP 0x1 ;  /* 0x000000040000795c */ /* 0x000fe20000300000 */
.L_x_27:
[----:B------:R-:W-:-:S13]  /*1dc0*/  ISETP.NE.AND P1, PT, R22, RZ, PT ;  /* 0x000000ff1600720c */ /* 0x000fda0003f25270 */
[----:B01----:R-:W-:-:S04]  /*1dd0*/  @P1 IMAD R4, R3, 0x8, R6 ;  /* 0x0000000803041824 */ /* 0x003fc800078e0206 */
[----:B------:R-:W-:-:S05]  /*1de0*/  @P1 VIADD R4, R4, 0x38 ;  /* 0x0000003804041836 */ /* 0x000fca0000000000 */
[----:B------:R-:W-:-:S04]  /*1df0*/  @P1 PRMT R4, R19, 0x654, R4 ;  /* 0x0000065413041816 */ /* 0x000fc80000000004 */
[----:B------:R0:W-:Y:S01]  /*1e00*/  @P1 SYNCS.ARRIVE.TRANS64.RED.A1T0 RZ, [R4+URZ], RZ ;  /* 0x000000ff04ff19a7 */ /* 0x0001e2000810043f */
[----:B------:R-:W-:-:S13]  /*1e10*/  ISETP.GT.U32.AND P1, PT, R18, 0x1, PT ;  /* 0x000000011200780c */ /* 0x000fda0003f24070 */
[----:B0-----:R-:W-:Y:S05]  /*1e20*/  @P1 BRA `(.L_x_28) ;  /* 0x0000000000041947 */ /* 0x001fea0003800000 */
[----:B------:R-:W-:Y:S01]  /*1e30*/  BPT.TRAP 0x1 ;  /* 0x000000040000795c */ /* 0x000fe20000300000 */
.L_x_28:
[----:B------:R-:W-:Y:S01]  /*1e40*/  UIADD3 UR5, UR5, 0x1, URZ ;  /* 0x0000000105057890 */ /* 0x000fe2000fffe03f */
[C---:B------:R-:W-:Y:S01]  /*1e50*/  ISETP.GT.AND P2, PT, R0.reuse, 0x1, PT ;  /* 0x000000010000780c */ /* 0x040fe20003f44270 */
[----:B------:R-:W-:Y:S02]  /*1e60*/  VIADD R3, R3, 0x1 ;  /* 0x0000000103037836 */ /* 0x000fe40000000000 */
[----:B------:R-:W-:Y:S01]  /*1e70*/  UISETP.NE.AND UP0, UPT, UR5, 0x7, UPT ;  /* 0x000000070500788c */ /* 0x000fe2000bf05270 */
[----:B------:R-:W-:Y:S02]  /*1e80*/  VIADD R0, R0, 0xffffffff ;  /* 0xffffffff00007836 */ /* 0x000fe40000000000 */
[C---:B------:R-:W-:Y:S01]  /*1e90*/  ISETP.NE.AND P1, PT, R3.reuse, 0x7, PT ;  /* 0x000000070300780c */ /* 0x040fe20003f25270 */
[----:B------:R-:W-:Y:S02]  /*1ea0*/  USEL UR6, URZ, 0x1, UP0 ;  /* 0x000000013f067887 */ /* 0x000fe40008000000 */
[----:B------:R-:W-:Y:S01]  /*1eb0*/  USEL UR5, UR5, URZ, UP0 ;  /* 0x0000003f05057287 */ /* 0x000fe20008000000 */
[----:B------:R-:W-:-:S03]  /*1ec0*/  SEL R3, R3, RZ, P1 ;  /* 0x000000ff03037207 */ /* 0x000fc60000800000 */
[----:B------:R-:W-:Y:S01]  /*1ed0*/  LOP3.LUT R7, R7, UR6, RZ, 0x3c, !PT ;  /* 0x0000000607077c12 */ /* 0x000fe2000f8e3cff */
[----:B------:R-:W-:Y:S07]  /*1ee0*/  @P2 BRA `(.L_x_29) ;  /* 0xfffffff800f82947 */ /* 0x000fee000383ffff */
.L_x_22:
[----:B01----:R-:W0:Y:S02]  /*1ef0*/  LDC R0, c[0x0][0x28c] ;  /* 0x0000a300ff007b82 */ /* 0x003e240000000800 */
[----:B0-----:R-:W-:-:S13]  /*1f00*/  ISETP.GE.AND P1, PT, R0, 0x1, PT ;  /* 0x000000010000780c */ /* 0x001fda0003f26270 */
[----:B------:R-:W-:Y:S05]  /*1f10*/  @!P1 BRA `(.L_x_30) ;  /* 0x0000000000509947 */ /* 0x000fea0003800000 */
[----:B------:R-:W-:Y:S05]  /*1f20*/  @!P0 BRA `(.L_x_31) ;  /* 0x0000000000048947 */ /* 0x000fea0003800000 */
[----:B------:R-:W-:Y:S01]  /*1f30*/  BPT.TRAP 0x1 ;  /* 0x000000040000795c */ /* 0x000fe20000300000 */
.L_x_31:
[----:B------:R-:W-:Y:S01]  /*1f40*/  ISETP.NE.AND P0, PT, R22, RZ, PT ;  /* 0x000000ff1600720c */ /* 0x000fe20003f05270 */
[----:B------:R-:W-:Y:S01]  /*1f50*/  BSSY B0, `(.L_x_32) ;  /* 0x000000e000007945 */ /* 0x000fe20003800000 */
[----:B------:R-:W-:-:S11]  /*1f60*/  ISETP.GT.U32.AND P1, PT, R18, 0x1, PT ;  /* 0x000000011200780c */ /* 0x000fd60003f24070 */
[----:B------:R-:W-:Y:S05]  /*1f70*/  @!P0 BRA `(.L_x_33) ;  /* 0x00000000002c8947 */ /* 0x000fea0003800000 */
[----:B------:R-:W-:-:S04]  /*1f80*/  UIADD3 UR6, UR44, UR42, URZ ;  /* 0x0000002a2c067290 */ /* 0x000fc8000fffe03f */
[----:B------:R-:W-:-:S04]  /*1f90*/  UIMAD.WIDE.U32 UR4, UR6, 0x24924925, URZ ;  /* 0x24924925060478a5 */ /* 0x000fc8000f8e003f */
[----:B------:R-:W-:-:S04]  /*1fa0*/  UIADD3 UR4, UR6, -UR5, URZ ;  /* 0x8000000506047290 */ /* 0x000fc8000fffe03f */
[----:B------:R-:W-:-:S04]  /*1fb0*/  ULEA.HI UR4, UR4, UR5, URZ, 0x1f ;  /* 0x0000000504047291 */ /* 0x000fc8000f8ff83f */
[----:B------:R-:W-:-:S04]  /*1fc0*/  USHF.R.U32.HI UR4, URZ, 0x2, UR4 ;  /* 0x000000023f047899 */ /* 0x000fc80008011604 */
[----:B------:R-:W-:-:S06]  /*1fd0*/  UIMAD UR4, UR4, -0x7, UR6 ;  /* 0xfffffff9040478a4 */ /* 0x000fcc000f8e0206 */
[----:B------:R-:W-:-:S04]  /*1fe0*/  IMAD.U32 R3, RZ, RZ, UR4 ;  /* 0x00000004ff037e24 */ /* 0x000fc8000f8e00ff */
[----:B------:R-:W-:-:S04]  /*1ff0*/  IMAD R0, R3, 0x8, R6 ;  /* 0x0000000803007824 */ /* 0x000fc800078e0206 */
[----:B------:R-:W-:-:S05]  /*2000*/  VIADD R0, R0, 0x38 ;  /* 0x0000003800007836 */ /* 0x000fca0000000000 */
[----:B------:R-:W-:-:S04]  /*2010*/  PRMT R0, R19, 0x654, R0 ;  /* 0x0000065413007816 */ /* 0x000fc80000000000 */
[----:B------:R0:W-:Y:S03]  /*2020*/  SYNCS.ARRIVE.TRANS64.RED.A1T0 RZ, [R0+URZ], RZ ;  /* 0x000000ff00ff79a7 */ /* 0x0001e6000810043f */
.L_x_33:
[----:B------:R-:W-:Y:S05]  /*2030*/  BSYNC B0 ;  /* 0x0000000000007941 */ /* 0x000fea0003800000 */
.L_x_32:
[----:B------:R-:W-:Y:S05]  /*2040*/  @P1 BRA `(.L_x_30) ;  /* 0x0000000000041947 */ /* 0x000fea0003800000 */
[----:B------:R-:W-:Y:S01]  /*2050*/  BPT.TRAP 0x1 ;  /* 0x000000040000795c */ /* 0x000fe20000300000 */
.L_x_30:
[----:B------:R-:W-:Y:S01]  /*2060*/  UISETP.GE.U32.AND UP1, UPT, UR43, 0x7, UPT ;  /* 0x000000072b00788c */ /* 0x000fe2000bf26070 */
[----:B------:R-:W-:Y:S01]  /*2070*/  IMAD.SHL.U32 R100, R100, 0x80, RZ ;  /* 0x0000008064647824 */ /* 0x000fe200078e00ff */
[----:B------:R-:W-:Y:S01]  /*2080*/  UIADD3 UR42, UR43, UR42, URZ ;  /* 0x0000002a2b2a7290 */ /* 0x000fe2000fffe03f */
[----:B------:R-:W-:Y:S01]  /*2090*/  SHF.R.S32.HI R11, RZ, 0x1f, R101 ;  /* 0x0000001fff0b7819 */ /* 0x000fe20000011465 */
[----:B------:R-:W-:Y:S01]  /*20a0*/  ULDC UR10, c[0x0][0x288] ;  /* 0x0000a200000a7ab9 */ /* 0x000fe20000000800 */
[----:B------:R-:W-:Y:S01]  /*20b0*/  IMAD.SHL.U32 R6, R103, 0x80, RZ ;  /* 0x0000008067067824 */ /* 0x000fe200078e00ff */
[C---:B------:R-:W-:Y:S01]  /*20c0*/  LOP3.LUT R8, R100.reuse, 0x6, R95, 0xf8, !PT ;  /* 0x0000000664087812 */ /* 0x040fe200078ef85f */
[----:B------:R-:W-:Y:S01]  /*20d0*/  UISETP.GT.U32.AND UP0, UPT, UR42, 0x6, UPT ;  /* 0x000000062a00788c */ /* 0x000fe2000bf04070 */
[----:B------:R-:W-:Y:S01]  /*20e0*/  ISETP.GE.AND P0, PT, R100, UR10, PT ;  /* 0x0000000a64007c0c */ /* 0x000fe2000bf06270 */
[----:B------:R-:W-:Y:S01]  /*20f0*/  ULDC.64 UR6, c[0x0][0x5d0] ;  /* 0x0001740000067ab9 */ /* 0x000fe20000000a00 */
[----:B------:R-:W-:Y:S01]  /*2100*/  ULDC UR11, c[0x0][0x284] ;  /* 0x0000a100000b7ab9 */ /* 0x000fe20000000800 */
[----:B------:R-:W-:Y:S01]  /*2110*/  @UP1 UIMAD.WIDE.U32 UR4, UR42, 0x24924925, URZ ;  /* 0x249249252a0418a5 */ /* 0x000fe2000f8e003f */
[----:B------:R-:W-:Y:S01]  /*2120*/  SHF.R.S32.HI R9, RZ, 0x1f, R8 ;  /* 0x0000001fff097819 */ /* 0x000fe20000011408 */
[----:B0-----:R-:W-:Y:S01]  /*2130*/  IMAD R0, R11, UR6, RZ ;  /* 0x000000060b007c24 */ /* 0x001fe2000f8e02ff */
[----:B------:R-:W-:Y:S01]  /*2140*/  UISETP.LT.U32.AND UP0, UPT, UR43, 0x7, UP0 ;  /* 0x000000072b00788c */ /* 0x000fe20008701070 */
[----:B------:R-:W-:Y:S01]  /*2150*/  ISETP.GE.OR P0, PT, R6, UR11, P0 ;  /* 0x0000000b06007c0c */ /* 0x000fe20008706670 */
[----:B------:R-:W-:Y:S01]  /*2160*/  @UP1 UIADD3 UR4, UR42, -UR5, URZ ;  /* 0x800000052a041290 */ /* 0x000fe2000fffe03f */
[C---:B------:R-:W-:Y:S01]  /*2170*/  IMAD R3, R101.reuse, UR7, R0 ;  /* 0x0000000765037c24 */ /* 0x040fe2000f8e0200 */
[----:B------:R-:W-:Y:S01]  /*2180*/  ULDC.64 UR8, c[0x0][0x5c8] ;  /* 0x0001720000087ab9 */ /* 0x000fe20000000a00 */
[----:B------:R-:W-:Y:S01]  /*2190*/  IMAD.WIDE.U32 R4, R101, UR6, R8 ;  /* 0x0000000665047c25 */ /* 0x000fe2000f8e0008 */
[----:B------:R-:W-:-:S02]  /*21a0*/  USEL UR6, URZ, 0x1, !UP0 ;  /* 0x000000013f067887 */ /* 0x000fc4000c000000 */
[----:B------:R-:W-:Y:S01]  /*21b0*/  @UP1 ULEA.HI UR4, UR4, UR5, URZ, 0x1f ;  /* 0x0000000504041291 */ /* 0x000fe2000f8ff83f */
[----:B------:R-:W-:Y:S01]  /*21c0*/  IMAD.WIDE R104, R103, 0x80, R88 ;  /* 0x0000008067687825 */ /* 0x000fe200078e0258 */
[----:B------:R-:W-:Y:S02]  /*21d0*/  ULOP3.LUT UR40, UR40, UR6, URZ, 0x3c, !UPT ;  /* 0x0000000628287292 */ /* 0x000fe4000f8e3c3f */
[----:B------:R-:W-:Y:S01]  /*21e0*/  @UP1 USHF.R.U32.HI UR4, URZ, 0x2, UR4 ;  /* 0x000000023f041899 */ /* 0x000fe20008011604 */
[----:B------:R-:W-:Y:S02]  /*21f0*/  IMAD.IADD R5, R5, 0x1, R3 ;  /* 0x0000000105057824 */ /* 0x000fe400078e0203 */
[----:B------:R-:W-:Y:S01]  /*2200*/  IMAD R3, R105, UR8, RZ ;  /* 0x0000000869037c24 */ /* 0x000fe2000f8e02ff */
[----:B------:R-:W-:Y:S01]  /*2210*/  @UP1 ULOP3.LUT UR40, UR40, 0x1, UR4, 0x78, !UPT ;  /* 0x0000000128281892 */ /* 0x000fe2000f8e7804 */
[----:B------:R-:W-:-:S04]  /*2220*/  IMAD.WIDE.U32 R106, R104, UR8, R4 ;  /* 0x00000008686a7c25 */ /* 0x000fc8000f8e0004 */
[----:B------:R-:W-:Y:S02]  /*2230*/  IMAD R7, R104, UR9, R3 ;  /* 0x0000000968077c24 */ /* 0x000fe4000f8e0203 */
[----:B------:R-:W-:Y:S01]  /*2240*/  IMAD.MOV.U32 R0, RZ, RZ, -0x1 ;  /* 0xffffffffff007424 */ /* 0x000fe200078e00ff */
[----:B------:R-:W-:Y:S06]  /*2250*/  @P0 BRA `(.L_x_34) ;  /* 0x00000040001c0947 */ /* 0x000fec0003800000 */
[----:B-----5:R-:W-:Y:S01]  /*2260*/  FSETP.NEU.AND P0, PT, R90, RZ, PT ;  /* 0x000000ff5a00720b */ /* 0x020fe20003f0d000 */
[----:B------:R-:W-:Y:S01]  /*2270*/  IMAD.IADD R4, R94, 0x1, -R100 ;  /* 0x000000015e047824 */ /* 0x000fe200078e0a64 */
[----:B------:R-:W-:Y:S01]  /*2280*/  BSSY B0, `(.L_x_34) ;  /* 0x0000404000007945 */ /* 0x000fe20003800000 */
[----:B------:R-:W-:Y:S02]  /*2290*/  IMAD.IADD R3, R99, 0x1, -R6 ;  /* 0x0000000163037824 */ /* 0x000fe400078e0a06 */
[----:B------:R-:W-:Y:S01]  /*22a0*/  IMAD.IADD R103, R107, 0x1, R7 ;  /* 0x000000016b677824 */ /* 0x000fe200078e0207 */
[----:B------:R-:W-:-:S04]  /*22b0*/  ISETP.GT.AND P2, PT, R4, RZ, PT ;  /* 0x000000ff0400720c */ /* 0x000fc80003f44270 */
[----:B------:R-:W-:-:S03]  /*22c0*/  ISETP.GT.AND P1, PT, R3, RZ, P2 ;  /* 0x000000ff0300720c */ /* 0x000fc60001724270 */
[----:B------:R-:W-:Y:S10]  /*22d0*/  @!P0 BRA `(.L_x_35) ;  /* 0x0000002c00288947 */ /* 0x000ff40003800000 */
[----:B------:R-:W0:Y:S01]  /*22e0*/  LDC.64 R110, c[0x0][0x5b8] ;  /* 0x00016e00ff6e7b82 */ /* 0x000e220000000a00 */
[----:B------:R-:W-:-:S07]  /*22f0*/  ULDC.64 UR4, c[0x0][0x5c0] ;  /* 0x0001700000047ab9 */ /* 0x000fce0000000a00 */
[----:B------:R-:W1:Y:S08]  /*2300*/  LDC.64 R112, c[0x0][0x5b0] ;  /* 0x00016c00ff707b82 */ /* 0x000e700000000a00 */
[----:B------:R-:W2:Y:S01]  /*2310*/  LDC.64 R114, c[0x0][0x5a8] ;  /* 0x00016a00ff727b82 */ /* 0x000ea20000000a00 */
[-C--:B0-----:R-:W-:Y:S02]  /*2320*/  IMAD R6, R11, R110.reuse, RZ ;  /* 0x0000006e0b067224 */ /* 0x081fe400078e02ff */
[----:B------:R-:W-:-:S04]  /*2330*/  IMAD.WIDE.U32 R108, R101, R110, R8 ;  /* 0x0000006e656c7225 */ /* 0x000fc800078e0008 */
[----:B------:R-:W-:Y:S02]  /*2340*/  IMAD R107, R101, R111, R6 ;  /* 0x0000006f656b7224 */ /* 0x000fe400078e0206 */
[-C--:B-1----:R-:W-:Y:S02]  /*2350*/  IMAD R5, R105, R112.reuse, RZ ;  /* 0x0000007069057224 */ /* 0x082fe400078e02ff */
[----:B------:R-:W-:Y:S02]  /*2360*/  IMAD.IADD R13, R109, 0x1, R107 ;  /* 0x000000016d0d7824 */ /* 0x000fe400078e026b */
[----:B------:R-:W-:Y:S02]  /*2370*/  IMAD.MOV.U32 R12, RZ, RZ, R108 ;  /* 0x000000ffff0c7224 */ /* 0x000fe400078e006c */
[C---:B------:R-:W-:Y:S02]  /*2380*/  IMAD R111, R104.reuse, R113, R5 ;  /* 0x00000071686f7224 */ /* 0x040fe400078e0205 */
[----:B------:R-:W-:-:S04]  /*2390*/  IMAD.WIDE.U32 R6, R104, R112, R12 ;  /* 0x0000007068067225 */ /* 0x000fc800078e000c */
[----:B------:R-:W-:Y:S01]  /*23a0*/  IMAD.IADD R5, R7, 0x1, R111 ;  /* 0x0000000107057824 */ /* 0x000fe200078e026f */
[----:B--2---:R-:W-:-:S04]  /*23b0*/  LEA R14, P0, R6, R114, 0x1 ;  /* 0x00000072060e7211 */ /* 0x004fc800078008ff */
[----:B------:R-:W-:-:S05]  /*23c0*/  LEA.HI.X R15, R6, R115, R5, 0x1, P0 ;  /* 0x00000073060f7211 */ /* 0x000fca00000f0c05 */
[----:B------:R0:W2:Y:S01]  /*23d0*/  @P1 LDG.E.LTC128B.U16 R5, desc[UR36][R14.64] ;  /* 0x000000240e051981 */ /* 0x0000a2000c1e1520 */
[----:B------:R-:W-:Y:S01]  /*23e0*/  LEA R10, P0, R106, UR4, 0x1 ;  /* 0x000000046a0a7c11 */ /* 0x000fe2000f8008ff */
[----:B------:R-:W-:Y:S01]  /*23f0*/  IMAD.WIDE.U32 R6, R104, R112, R8 ;  /* 0x0000007068067225 */ /* 0x000fe200078e0008 */
[----:B------:R-:W-:Y:S03]  /*2400*/  BSSY B1, `(.L_x_36) ;  /* 0x0000012000017945 */ /* 0x000fe60003800000 */
[----:B------:R-:W-:Y:S02]  /*2410*/  IMAD.IADD R7, R111, 0x1, R7 ;  /* 0x000000016f077824 */ /* 0x000fe400078e0207 */
[----:B------:R-:W-:Y:S01]  /*2420*/  IMAD.WIDE.U32 R20, R101, R110, R6 ;  /* 0x0000006e65147225 */ /* 0x000fe200078e0006 */
[----:B0-----:R-:W-:-:S03]  /*2430*/  SHF.L.U64.HI R15, R112, 0x3, R113 ;  /* 0x00000003700f7819 */ /* 0x001fc60000010271 */
[----:B------:R-:W-:Y:S01]  /*2440*/  IMAD.IADD R7, R107, 0x1, R21 ;  /* 0x000000016b077824 */ /* 0x000fe200078e0215 */
[----:B------:R-:W-:Y:S01]  /*2450*/  LEA R6, P4, R20, R114, 0x1 ;  /* 0x0000007214067211 */ /* 0x000fe200078808ff */
[----:B------:R-:W-:-:S03]  /*2460*/  IMAD.SHL.U32 R14, R112, 0x8, RZ ;  /* 0x00000008700e7824 */ /* 0x000fc600078e00ff */
[----:B------:R-:W-:Y:S01]  /*2470*/  LEA.HI.X R7, R20, R115, R7, 0x1, P4 ;  /* 0x0000007314077211 */ /* 0x000fe200020f0c07 */
[----:B--2---:R-:W-:-:S05]  /*2480*/  HADD2.F32 R11, -RZ, R5.H0_H0 ;  /* 0x20000005ff0b7230 */ /* 0x004fca0000004100 */
[----:B------:R-:W-:-:S04]  /*2490*/  FMUL R11, R11, R90 ;  /* 0x0000005a0b0b7220 */ /* 0x000fc80000400000 */
[----:B------:R-:W-:Y:S01]  /*24a0*/  FFMA R24, R24, R23, R11 ;  /* 0x0000001718187223 */ /* 0x000fe2000000000b */
[----:B------:R-:W-:Y:S02]  /*24b0*/  LEA.HI.X R11, R106, UR5, R103, 0x1, P0 ;  /* 0x000000056a0b7c11 */ /* 0x000fe400080f0c67 */
[----:B------:R-:W-:Y:S02]  /*24c0*/  ISETP.GT.AND P0, PT, R4, 0x1, PT ;  /* 0x000000010400780c */ /* 0x000fe40003f04270 */
[----:B------:R-:W-:Y:S02]  /*24d0*/  F2FP.F16.F32.PACK_AB R24, RZ, R24 ;  /* 0x00000018ff18723e */ /* 0x000fe400000000ff */
[----:B------:R-:W-:-:S03]  /*24e0*/  ISETP.GT.AND P3, PT, R3, RZ, P0 ;  /* 0x000000ff0300720c */ /* 0x000fc60000764270 */
[----:B------:R0:W-:Y:S10]  /*24f0*/  @P1 STG.E.U16 desc[UR36][R10.64], R24 ;  /* 0x000000180a001986 */ /* 0x0001f4000c101524 */
[----:B------:R-:W-:Y:S05]  /*2500*/  @!P3 BRA `(.L_x_37) ;  /* 0x000000000004b947 */ /* 0x000fea0003800000 */
[----:B------:R1:W5:Y:S02]  /*2510*/  LDG.E.LTC128B.U16 R5, desc[UR36][R6.64+0x2] ;  /* 0x0000022406057981 */ /* 0x000364000c1e1520 */
.L_x_37:
[----:B------:R-:W-:Y:S05]  /*2520*/  BSYNC B1 ;  /* 0x0000000000017941 */ /* 0x000fea0003800000 */
.L_x_36:
[----:B-----5:R-:W-:Y:S01]  /*2530*/  HADD2.F32 R103, -RZ, R5.H0_H0 ;  /* 0x20000005ff677230 */ /* 0x020fe20000004100 */
[----:B------:R-:W-:Y:S01]  /*2540*/  ISETP.GT.AND P2, PT, R3, 0x8, P2 ;  /* 0x000000080300780c */ /* 0x000fe20001744270 */
[----:B------:R-:W-:Y:S01]  /*2550*/  IMAD.WIDE.U32 R20, R104, R112, R14 ;  /* 0x0000007068147225 */ /* 0x000fe200078e000e */
[----:B0-----:R-:W-:-:S03]  /*2560*/  PRMT R24, R5, 0x7610, R24 ;  /* 0x0000761005187816 */ /* 0x001fc60000000018 */
[----:B------:R-:W-:Y:S01]  /*2570*/  FMUL R12, R103, R90 ;  /* 0x0000005a670c7220 */ /* 0x000fe20000400000 */
[----:B------:R-:W-:Y:S01]  /*2580*/  IMAD.IADD R111, R111, 0x1, R21 ;  /* 0x000000016f6f7824 */ /* 0x000fe200078e0215 */
[----:B------:R-:W-:Y:S02]  /*2590*/  IADD3 R108, P1, R108, R20, RZ ;  /* 0x000000146c6c7210 */ /* 0x000fe40007f3e0ff */
[----:B------:R-:W-:-:S03]  /*25a0*/  FFMA R12, R25, R23, R12 ;  /* 0x00000017190c7223 */ /* 0x000fc6000000000c */
[----:B------:R-:W-:Y:S01]  /*25b0*/  IMAD.X R13, R111, 0x1, R13, P1 ;  /* 0x000000016f0d7824 */ /* 0x000fe200008e060d */
[C---:B------:R-:W-:Y:S02]  /*25c0*/  LEA R14, P1, R108.reuse, R114, 0x1 ;  /* 0x000000726c0e7211 */ /* 0x040fe400078208ff */
[----:B------:R-:W-:Y:S02]  /*25d0*/  F2FP.F16.F32.PACK_AB R12, RZ, R12 ;  /* 0x0000000cff0c723e */ /* 0x000fe400000000ff */
[----:B------:R-:W-:Y:S02]  /*25e0*/  LEA.HI.X R15, R108, R115, R13, 0x1, P1 ;  /* 0x000000736c0f7211 */ /* 0x000fe400008f0c0d */
[----:B------:R-:W-:-:S05]  /*25f0*/  PRMT R21, R12, 0x7610, R21 ;  /* 0x000076100c157816 */ /* 0x000fca0000000015 */
[----:B------:R0:W-:Y:S04]  /*2600*/  @P3 STG.E.U16 desc[UR36][R10.64+0x2], R21 ;  /* 0x000002150a003986 */ /* 0x0001e8000c101524 */
[----:B------:R-:W2:Y:S01]  /*2610*/  @P2 LDG.E.LTC128B.U16 R24, desc[UR36][R14.64] ;  /* 0x000000240e182981 */ /* 0x000ea2000c1e1520 */
[----:B------:R-:W-:Y:S01]  /*2620*/  IADD3 R20, P1, R8, R20, RZ ;  /* 0x0000001408147210 */ /* 0x000fe20007f3e0ff */
[----:B------:R-:W-:Y:S01]  /*2630*/  BSSY B1, `(.L_x_38) ;  /* 0x0000011000017945 */ /* 0x000fe20003800000 */
[----:B------:R-:W-:Y:S02]  /*2640*/  SHF.L.U64.HI R13, R91, 0x1, R92 ;  /* 0x000000015b0d7819 */ /* 0x000fe4000001025c */
[----:B------:R-:W-:Y:S01]  /*2650*/  ISETP.GT.AND P0, PT, R3, 0x8, P0 ;  /* 0x000000080300780c */ /* 0x000fe20000704270 */
[----:B0-----:R-:W-:Y:S01]  /*2660*/  IMAD.X R21, R9, 0x1, R111, P1 ;  /* 0x0000000109157824 */ /* 0x001fe200008e066f */
[----:B------:R-:W-:Y:S01]  /*2670*/  LEA R12, P1, R91, R10, 0x1 ;  /* 0x0000000a5b0c7211 */ /* 0x000fe200078208ff */
[----:B------:R-:W-:-:S04]  /*2680*/  IMAD.WIDE.U32 R20, R101, R110, R20 ;  /* 0x0000006e65147225 */ /* 0x000fc800078e0014 */
[----:B------:R-:W-:Y:S01]  /*2690*/  IMAD.X R13, R13, 0x1, R11, P1 ;  /* 0x000000010d0d7824 */ /* 0x000fe200008e060b */
[----:B------:R-:W-:Y:S01]  /*26a0*/  LEA R8, P3, R20, R114, 0x1 ;  /* 0x0000007214087211 */ /* 0x000fe200078608ff */
[----:B------:R-:W-:-:S05]  /*26b0*/  IMAD.IADD R9, R107, 0x1, R21 ;  /* 0x000000016b097824 */ /* 0x000fca00078e0215 */
[----:B------:R-:W-:Y:S01]  /*26c0*/  LEA.HI.X R9, R20, R115, R9, 0x1, P3 ;  /* 0x0000007314097211 */ /* 0x000fe200018f0c09 */
[----:B--2---:R-:W-:-:S05]  /*26d0*/  HADD2.F32 R5, -RZ, R24.H0_H0 ;  /* 0x20000018ff057230 */ /* 0x004fca0000004100 */
[----:B------:R-:W-:-:S04]  /*26e0*/  FMUL R5, R5, R90 ;  /* 0x0000005a05057220 */ /* 0x000fc80000400000 */
[----:B------:R-:W-:-:S05]  /*26f0*/  FFMA R5, R26, R23, R5 ;  /* 0x000000171a057223 */ /* 0x000fca0000000005 */
[----:B------:R-:W-:-:S05]  /*2700*/  F2FP.F16.F32.PACK_AB R5, RZ, R5 ;  /* 0x00000005ff05723e */ /* 0x000fca00000000ff */
[----:B------:R0:W-:Y:S01]  /*2710*/  @P2 STG.E.U16 desc[UR36][R12.64], R5 ;  /* 0x000000050c002986 */ /* 0x0001e2000c101524 */
[----:B------:R-:W-:Y:S05]  /*2720*/  @!P0 BRA `(.L_x_39) ;  /* 0x0000000000048947 */ /* 0x000fea0003800000 */
[----:B------:R2:W5:Y:S02]  /*2730*/  LDG.E.LTC128B.U16 R24, desc[UR36][R8.64+0x2] ;  /* 0x0000022408187981 */ /* 0x000564000c1e1520 */
.L_x_39:
[----:B------:R-:W-:Y:S05]  /*2740*/  BSYNC B1 ;  /* 0x0000000000017941 */ /* 0x000fea0003800000 */
.L_x_38:
[----:B0----5:R-:W-:Y:S01]  /*2750*/  HADD2.F32 R5, -RZ, R24.H0_H0 ;  /* 0x20000018ff057230 */ /* 0x021fe20000004100 */
[----:B------:R-:W-:Y:S01]  /*2760*/  ISETP.GT.AND P1, PT, R4, 0x8, PT ;  /* 0x000000080400780c */ /* 0x000fe20003f24270 */
[----:B------:R-:W-:Y:S03]  /*2770*/  BSSY B1, `(.L_x_40) ;  /* 0x0000008000017945 */ /* 0x000fe60003800000 */
[----:B------:R-:W-:Y:S01]  /*2780*/  FMUL R14, R5, R90 ;  /* 0x0000005a050e7220 */ /* 0x000fe20000400000 */
[----:B------:R-:W-:-:S03]  /*2790*/  ISETP.GT.AND P2, PT, R3, RZ, P1 ;  /* 0x000000ff0300720c */ /* 0x000fc60000f44270 */
[----:B------:R-:W-:-:S05]  /*27a0*/  FFMA R14, R27, R23, R14 ;  /* 0x000000171b0e7223 */ /* 0x000fca000000000e */
[----:B------:R-:W-:-:S05]  /*27b0*/  F2FP.F16.F32.PACK_AB R14, RZ, R14 ;  /* 0x0000000eff0e723e */ /* 0x000fca00000000ff */
[----:B------:R0:W-:Y:S01]  /*27c0*/  @P0 STG.E.U16 desc[UR36][R12.64+0x2], R14 ;  /* 0x0000020e0c000986 */ /* 0x0001e2000c101524 */
[----:B------:R-:W-:Y:S05]  /*27d0*/  @!P2 BRA `(.L_x_41) ;  /* 0x000000000004a947 */ /* 0x000fea0003800000 */
[----:B------:R3:W5:Y:S02]  /*27e0*/  LDG.E.LTC128B.U16 R24, desc[UR36][R6.64+0x10] ;  /* 0x0000102406187981 */ /* 0x000764000c1e1520 */
.L_x_41:
[----:B------:R-:W-:Y:S05]  /*27f0*/  BSYNC B1 ;  /* 0x0000000000017941 */ /* 0x000fea0003800000 */
.L_x_40:
[----:B-----5:R-:W-:Y:S01]  /*2800*/  HADD2.F32 R5, -RZ, R24.H0_H0 ;  /* 0x20000018ff057230 */ /* 0x020fe20000004100 */
        /* <DEDUP_REMOVED lines=9> */
.L_x_43:
[----:B------:R-:W-:Y:S05]  /*28a0*/  BSYNC B1 ;  /* 0x0000000000017941 */ /* 0x000fea0003800000 */
.L_x_42:
[----:B----45:R-:W-:Y:S01]  /*28b0*/  HADD2.F32 R5, -RZ, R24.H0_H0 ;  /* 0x20000018ff057230 */ /* 0x030fe20000004100 */
[----:B------:R-:W-:Y:S01]  /*28c0*/  ISETP.GT.AND P1, PT, R3, 0x8, P1 ;  /* 0x000000080300780c */ /* 0x000fe20000f24270 */
[----:B------:R-:W-:Y:S03]  /*28d0*/  BSSY B1, `(.L_x_44) ;  /* 0x0000007000017945 */ /* 0x000fe60003800000 */
[----:B0-----:R-:W-:-:S04]  /*28e0*/  FMUL R14, R5, R90 ;  /* 0x0000005a050e7220 */ /* 0x001fc80000400000 */
[----:B------:R-:W-:-:S05]  /*28f0*/  FFMA R14, R29, R23, R14 ;  /* 0x000000171d0e7223 */ /* 0x000fca000000000e */
[----:B------:R-:W-:-:S05]  /*2900*/  F2FP.F16.F32.PACK_AB R14, RZ, R14 ;  /* 0x0000000eff0e723e */ /* 0x000fca00000000ff */
[----:B------:R0:W-:Y:S01]  /*2910*/  @P3 STG.E.U16 desc[UR36][R10.64+0x12], R14 ;  /* 0x0000120e0a003986 */ /* 0x0001e2000c101524 */
[----:B------:R-:W-:Y:S05]  /*2920*/  @!P1 BRA `(.L_x_45) ;  /* 0x0000000000049947 */ /* 0x000fea0003800000 */
[----:B------:R4:W5:Y:S02]  /*2930*/  LDG.E.LTC128B.U16 R24, desc[UR36][R8.64+0x10] ;  /* 0x0000102408187981 */ /* 0x000964000c1e1520 */
.L_x_45:
[----:B------:R-:W-:Y:S05]  /*2940*/  BSYNC B1 ;  /* 0x0000000000017941 */ /* 0x000fea0003800000 */
.L_x_44:
[----:B-----5:R-:W-:Y:S01]  /*2950*/  HADD2.F32 R5, -RZ, R24.H0_H0 ;  /* 0x20000018ff057230 */ /* 0x020fe20000004100 */
[----:B------:R-:W-:Y:S01]  /*2960*/  ISETP.GT.AND P0, PT, R3, 0x8, P0 ;  /* 0x000000080300780c */ /* 0x000fe20000704270 */
[----:B------:R-:W-:Y:S03]  /*2970*/  BSSY B1, `(.L_x_46) ;  /* 0x0000007000017945 */ /* 0x000fe60003800000 */
[----:B------:R-:W-:-:S04]  /*2980*/  FMUL R5, R5, R90 ;  /* 0x0000005a05057220 */ /* 0x000fc80000400000 */
[----:B------:R-:W-:-:S05]  /*2990*/  FFMA R5, R30, R23, R5 ;  /* 0x000000171e057223 */ /* 0x000fca0000000005 */
[----:B------:R-:W-:-:S05]  /*29a0*/  F2FP.F16.F32.PACK_AB R5, RZ, R5 ;  /* 0x00000005ff05723e */ /* 0x000fca00000000ff */
[----:B------:R0:W-:Y:S01]  /*29b0*/  @P1 STG.E.U16 desc[UR36][R12.64+0x10], R5 ;  /* 0x000010050c001986 */ /* 0x0001e2000c101524 */
[----:B------:R-:W-:Y:S05]  /*29c0*/  @!P0 BRA `(.L_x_47) ;  /* 0x0000000000048947 */ /* 0x000fea0003800000 */
[----:B------:R0:W5:Y:S02]  /*29d0*/  LDG.E.LTC128B.U16 R24, desc[UR36][R8.64+0x12] ;  /* 0x0000122408187981 */ /* 0x000164000c1e1520 */
.L_x_47:
[----:B------:R-:W-:Y:S05]  /*29e0*/  BSYNC B1 ;  /* 0x0000000000017941 */ /* 0x000fea0003800000 */
.L_x_46:
        /* <DEDUP_REMOVED lines=10> */
.L_x_49:
[----:B------:R-:W-:Y:S05]  /*2a90*/  BSYNC B1 ;  /* 0x0000000000017941 */ /* 0x000fea0003800000 */
.L_x_48:
        /* <DEDUP_REMOVED lines=10> */
.L_x_51:
[----:B------:R-:W-:Y:S05]  /*2b40*/  BSYNC B1 ;  /* 0x0000000000017941 */ /* 0x000fea0003800000 */
.L_x_50:
[----:B0----5:R-:W-:Y:S01]  /*2b50*/  HADD2.F32 R5, -RZ, R24.H0_H0 ;  /* 0x20000018ff057230 */ /* 0x021fe20000004100 */
        /* <DEDUP_REMOVED lines=8> */
.L_x_53:
[----:B------:R-:W-:Y:S05]  /*2be0*/  BSYNC B1 ;  /* 0x0000000000017941 */ /* 0x000fea0003800000 */
.L_x_52:
        /* <DEDUP_REMOVED lines=9> */
.L_x_55:
[----:B------:R-:W-:Y:S05]  /*2c80*/  BSYNC B1 ;  /* 0x0000000000017941 */ /* 0x000fea0003800000 */
.L_x_54:
        /* <DEDUP_REMOVED lines=10> */
.L_x_57:
[----:B------:R-:W-:Y:S05]  /*2d30*/  BSYNC B1 ;  /* 0x0000000000017941 */ /* 0x000fea0003800000 */
.L_x_56:
        /* <DEDUP_REMOVED lines=10> */
.L_x_59:
[----:B------:R-:W-:Y:S05]  /*2de0*/  BSYNC B1 ;  /* 0x0000000000017941 */ /* 0x000fea0003800000 */
.L_x_58:
        /* <DEDUP_REMOVED lines=9> */
.L_x_61:
[----:B------:R-:W-:Y:S05]  /*2e80*/  BSYNC B1 ;  /* 0x0000000000017941 */ /* 0x000fea0003800000 */
.L_x_60:
        /* <DEDUP_REMOVED lines=9> */
.L_x_63:
[----:B------:R-:W-:Y:S05]  /*2f20*/  BSYNC B1 ;  /* 0x0000000000017941 */ /* 0x000fea0003800000 */
.L_x_62:
        /* <DEDUP_REMOVED lines=10> */
.L_x_65:
[----:B------:R-:W-:Y:S05]  /*2fd0*/  BSYNC B1 ;  /* 0x0000000000017941 */ /* 0x000fea0003800000 */
.L_x_64:
        /* <DEDUP_REMOVED lines=10> */
.L_x_67:
[----:B------:R-:W-:Y:S05]  /*3080*/  BSYNC B1 ;  /* 0x0000000000017941 */ /* 0x000fea0003800000 */
.L_x_66:
        /* <DEDUP_REMOVED lines=9> */
.L_x_69:
[----:B------:R-:W-:Y:S05]  /*3120*/  BSYNC B1 ;  /* 0x0000000000017941 */ /* 0x000fea0003800000 */
.L_x_68:
        /* <DEDUP_REMOVED lines=9> */
.L_x_71:
[----:B------:R-:W-:Y:S05]  /*31c0*/  BSYNC B1 ;  /* 0x0000000000017941 */ /* 0x000fea0003800000 */
.L_x_70:
        /* <DEDUP_REMOVED lines=10> */
.L_x_73:
[----:B------:R-:W-:Y:S05]  /*3270*/  BSYNC B1 ;  /* 0x0000000000017941 */ /* 0x000fea0003800000 */
.L_x_72:
        /* <DEDUP_REMOVED lines=10> */
.L_x_75:
[----:B------:R-:W-:Y:S05]  /*3320*/  BSYNC B1 ;  /* 0x0000000000017941 */ /* 0x000fea0003800000 */
.L_x_74:
        /* <DEDUP_REMOVED lines=9> */
.L_x_77:
[----:B------:R-:W-:Y:S05]  /*33c0*/  BSYNC B1 ;  /* 0x0000000000017941 */ /* 0x000fea0003800000 */
.L_x_76:
        /* <DEDUP_REMOVED lines=9> */
.L_x_79:
[----:B------:R-:W-:Y:S05]  /*3460*/  BSYNC B1 ;  /* 0x0000000000017941 */ /* 0x000fea0003800000 */
.L_x_78:
        /* <DEDUP_REMOVED lines=10> */
.L_x_81:
[----:B------:R-:W-:Y:S05]  /*3510*/  BSYNC B1 ;  /* 0x0000000000017941 */ /* 0x000fea0003800000 */
.L_x_80:
        /* <DEDUP_REMOVED lines=10> */
.L_x_83:
[----:B------:R-:W-:Y:S05]  /*35c0*/  BSYNC B1 ;  /* 0x0000000000017941 */ /* 0x000fea0003800000 */
.L_x_82:
        /* <DEDUP_REMOVED lines=9> */
.L_x_85:
[----:B------:R-:W-:Y:S05]  /*3660*/  BSYNC B1 ;  /* 0x0000000000017941 */ /* 0x000fea0003800000 */
.L_x_84:
        /* <DEDUP_REMOVED lines=9> */
.L_x_87:
[----:B------:R-:W-:Y:S05]  /*3700*/  BSYNC B1 ;  /* 0x0000000000017941 */ /* 0x000fea0003800000 */
.L_x_86:
        /* <DEDUP_REMOVED lines=10> */
.L_x_89:
[----:B------:R-:W-:Y:S05]  /*37b0*/  BSYNC B1 ;  /* 0x0000000000017941 */ /* 0x000fea0003800000 */
.L_x_88:
        /* <DEDUP_REMOVED lines=10> */
.L_x_91:
[----:B------:R-:W-:Y:S05]  /*3860*/  BSYNC B1 ;  /* 0x0000000000017941 */ /* 0x000fea0003800000 */
.L_x_90:
        /* <DEDUP_REMOVED lines=9> */
.L_x_93:
[----:B------:R-:W-:Y:S05]  /*3900*/  BSYNC B1 ;  /* 0x0000000000017941 */ /* 0x000fea0003800000 */
.L_x_92:
        /* <DEDUP_REMOVED lines=9> */
.L_x_95:
[----:B------:R-:W-:Y:S05]  /*39a0*/  BSYNC B1 ;  /* 0x0000000000017941 */ /* 0x000fea0003800000 */
.L_x_94:
        /* <DEDUP_REMOVED lines=10> */
.L_x_97:
[----:B------:R-:W-:Y:S05]  /*3a50*/  BSYNC B1 ;  /* 0x0000000000017941 */ /* 0x000fea0003800000 */
.L_x_96:
        /* <DEDUP_REMOVED lines=10> */
.L_x_99:
[----:B------:R-:W-:Y:S05]  /*3b00*/  BSYNC B1 ;  /* 0x0000000000017941 */ /* 0x000fea0003800000 */
.L_x_98:
        /* <DEDUP_REMOVED lines=9> */
.L_x_101:
[----:B------:R-:W-:Y:S05]  /*3ba0*/  BSYNC B1 ;  /* 0x0000000000017941 */ /* 0x000fea0003800000 */
.L_x_100:
        /* <DEDUP_REMOVED lines=9> */
.L_x_103:
[----:B------:R-:W-:Y:S05]  /*3c40*/  BSYNC B1 ;  /* 0x0000000000017941 */ /* 0x000fea0003800000 */
.L_x_102:
        /* <DEDUP_REMOVED lines=10> */
.L_x_105:
[----:B------:R-:W-:Y:S05]  /*3cf0*/  BSYNC B1 ;  /* 0x0000000000017941 */ /* 0x000fea0003800000 */
.L_x_104:
        /* <DEDUP_REMOVED lines=10> */
.L_x_107:
[----:B------:R-:W-:Y:S05]  /*3da0*/  BSYNC B1 ;  /* 0x0000000000017941 */ /* 0x000fea0003800000 */
.L_x_106:
        /* <DEDUP_REMOVED lines=9> */
.L_x_109:
[----:B------:R-:W-:Y:S05]  /*3e40*/  BSYNC B1 ;  /* 0x0000000000017941 */ /* 0x000fea0003800000 */
.L_x_108:
        /* <DEDUP_REMOVED lines=9> */
.L_x_111:
[----:B------:R-:W-:Y:S05]  /*3ee0*/  BSYNC B1 ;  /* 0x0000000000017941 */ /* 0x000fea0003800000 */
.L_x_110:
        /* <DEDUP_REMOVED lines=10> */
.L_x_113:
[----:B------:R-:W-:Y:S05]  /*3f90*/  BSYNC B1 ;  /* 0x0000000000017941 */ /* 0x000fea0003800000 */
.L_x_112:
        /* <DEDUP_REMOVED lines=10> */
.L_x_115:
[----:B------:R-:W-:Y:S05]  /*4040*/  BSYNC B1 ;  /* 0x0000000000017941 */ /* 0x000fea0003800000 */
.L_x_114:
        /* <DEDUP_REMOVED lines=9> */
.L_x_117:
[----:B------:R-:W-:Y:S05]  /*40e0*/  BSYNC B1 ;  /* 0x0000000000017941 */ /* 0x000fea0003800000 */
.L_x_116:
        /* <DEDUP_REMOVED lines=9> */
.L_x_119:
[----:B------:R-:W-:Y:S05]  /*4180*/  BSYNC B1 ;  /* 0x0000000000017941 */ /* 0x000fea0003800000 */
.L_x_118:
        /* <DEDUP_REMOVED lines=10> */
.L_x_121:
[----:B------:R-:W-:Y:S05]  /*4230*/  BSYNC B1 ;  /* 0x0000000000017941 */ /* 0x000fea0003800000 */
.L_x_120:
        /* <DEDUP_REMOVED lines=10> */
.L_x_123:
[----:B------:R-:W-:Y:S05]  /*42e0*/  BSYNC B1 ;  /* 0x0000000000017941 */ /* 0x000fea0003800000 */
.L_x_122:
        /* <DEDUP_REMOVED lines=9> */
.L_x_125:
[----:B------:R-:W-:Y:S05]  /*4380*/  BSYNC B1 ;  /* 0x0000000000017941 */ /* 0x000fea0003800000 */
.L_x_124:
        /* <DEDUP_REMOVED lines=9> */
.L_x_127:
[----:B------:R-:W-:Y:S05]  /*4420*/  BSYNC B1 ;  /* 0x0000000000017941 */ /* 0x000fea0003800000 */
.L_x_126:
        /* <DEDUP_REMOVED lines=10> */
.L_x_129:
[----:B------:R-:W-:Y:S05]  /*44d0*/  BSYNC B1 ;  /* 0x0000000000017941 */ /* 0x000fea0003800000 */
.L_x_128:
        /* <DEDUP_REMOVED lines=10> */
.L_x_131:
[----:B------:R-:W-:Y:S05]  /*4580*/  BSYNC B1 ;  /* 0x0000000000017941 */ /* 0x000fea0003800000 */
.L_x_130:
        /* <DEDUP_REMOVED lines=9> */
.L_x_133:
[----:B------:R-:W-:Y:S05]  /*4620*/  BSYNC B1 ;  /* 0x0000000000017941 */ /* 0x000fea0003800000 */
.L_x_132:
        /* <DEDUP_REMOVED lines=9> */
.L_x_135:
[----:B------:R-:W-:Y:S05]  /*46c0*/  BSYNC B1 ;  /* 0x0000000000017941 */ /* 0x000fea0003800000 */
.L_x_134:
        /* <DEDUP_REMOVED lines=10> */
.L_x_137:
[----:B------:R-:W-:Y:S05]  /*4770*/  BSYNC B1 ;  /* 0x0000000000017941 */ /* 0x000fea0003800000 */
.L_x_136:
        /* <DEDUP_REMOVED lines=10> */
.L_x_139:
[----:B------:R-:W-:Y:S05]  /*4820*/  BSYNC B1 ;  /* 0x0000000000017941 */ /* 0x000fea0003800000 */
.L_x_138:
        /* <DEDUP_REMOVED lines=9> */
.L_x_141:
[----:B------:R-:W-:Y:S05]  /*48c0*/  BSYNC B1 ;  /* 0x0000000000017941 */ /* 0x000fea0003800000 */
.L_x_140:
        /* <DEDUP_REMOVED lines=9> */
.L_x_143:
[----:B------:R-:W-:Y:S05]  /*4960*/  BSYNC B1 ;  /* 0x0000000000017941 */ /* 0x000fea0003800000 */
.L_x_142:
        /* <DEDUP_REMOVED lines=10> */
.L_x_145:
[----:B------:R-:W-:Y:S05]  /*4a10*/  BSYNC B1 ;  /* 0x0000000000017941 */ /* 0x000fea0003800000 */
.L_x_144:
        /* <DEDUP_REMOVED lines=10> */
.L_x_147:
[----:B------:R-:W-:Y:S05]  /*4ac0*/  BSYNC B1 ;  /* 0x0000000000017941 */ /* 0x000fea0003800000 */
.L_x_146:
        /* <DEDUP_REMOVED lines=9> */
.L_x_149:
[----:B------:R-:W-:Y:S05]  /*4b60*/  BSYNC B1 ;  /* 0x0000000000017941 */ /* 0x000fea0003800000 */
.L_x_148:
        /* <DEDUP_REMOVED lines=9> */
.L_x_151:
[----:B------:R-:W-:Y:S05]  /*4c00*/  BSYNC B1 ;  /* 0x0000000000017941 */ /* 0x000fea0003800000 */
.L_x_150:
        /* <DEDUP_REMOVED lines=10> */
.L_x_153:
[----:B------:R-:W-:Y:S05]  /*4cb0*/  BSYNC B1 ;  /* 0x0000000000017941 */ /* 0x000fea0003800000 */
.L_x_152:
[----:B-----5:R-:W-:Y:S01]  /*4cc0*/  HADD2.F32 R5, -RZ, R24.H0_H0 ;  /* 0x20000018ff057230 */ /* 0x020fe20000004100 */
[----:B------:R-:W-:Y:S01]  /*4cd0*/  ISETP.GT.AND P0, PT, R4, 0x79, PT ;  /* 0x000000790400780c */ /* 0x000fe20003f04270 */
[----:B------:R-:W-:Y:S01]  /*4ce0*/  @P2 IMAD.MOV.U32 R4, RZ, RZ, R10 ;  /* 0x000000ffff042224 */ /* 0x000fe200078e000a */
[----:B------:R-:W-:Y:S02]  /*4cf0*/  BSSY B1, `(.L_x_154) ;  /* 0x000000a000017945 */ /* 0x000fe40003800000 */
[----:B------:R-:W-:Y:S01]  /*4d00*/  FMUL R5, R5, R90 ;  /* 0x0000005a05057220 */ /* 0x000fe20000400000 */
[----:B------:R-:W-:-:S03]  /*4d10*/  ISETP.GT.AND P3, PT, R3, RZ, P0 ;  /* 0x000000ff0300720c */ /* 0x000fc60000764270 */
[----:B------:R-:W-:-:S05]  /*4d20*/  FFMA R5, R84, R23, R5 ;  /* 0x0000001754057223 */ /* 0x000fca0000000005 */
[----:B------:R-:W-:-:S04]  /*4d30*/  F2FP.F16.F32.PACK_AB R5, RZ, R5 ;  /* 0x00000005ff05723e */ /* 0x000fc800000000ff */
[----:B0-----:R-:W-:Y:S01]  /*4d40*/  PRMT R14, R5, 0x7610, R14 ;  /* 0x00007610050e7816 */ /* 0x001fe2000000000e */
[----:B------:R-:W-:-:S05]  /*4d50*/  @P2 IMAD.MOV.U32 R5, RZ, RZ, R11 ;  /* 0x000000ffff052224 */ /* 0x000fca00078e000b */
[----:B------:R0:W-:Y:S01]  /*4d60*/  @P2 STG.E.U16 desc[UR36][R4.64+0xf0], R14 ;  /* 0x0000f00e04002986 */ /* 0x0001e2000c101524 */
[----:B------:R-:W-:Y:S05]  /*4d70*/  @!P3 BRA `(.L_x_155) ;  /* 0x000000000004b947 */ /* 0x000fea0003800000 */
[----:B------:R0:W5:Y:S02]  /*4d80*/  LDG.E.LTC128B.U16 R24, desc[UR36][R6.64+0xf2] ;  /* 0x0000f22406187981 */ /* 0x000164000c1e1520 */
.L_x_155:
[----:B------:R-:W-:Y:S05]  /*4d90*/  BSYNC B1 ;  /* 0x0000000000017941 */ /* 0x000fea0003800000 */
.L_x_154:
        /* <DEDUP_REMOVED lines=9> */
.L_x_157:
[----:B------:R-:W-:Y:S05]  /*4e30*/  BSYNC B1 ;  /* 0x0000000000017941 */ /* 0x000fea0003800000 */
.L_x_156:
[----:B-----5:R-:W-:Y:S01]  /*4e40*/  HADD2.F32 R5, -RZ, R24.H0_H0 ;  /* 0x20000018ff057230 */ /* 0x020fe20000004100 */
[----:B------:R-:W-:Y:S01]  /*4e50*/  ISETP.GT.AND P0, PT, R3, 0x8, P0 ;  /* 0x000000080300780c */ /* 0x000fe20000704270 */
[----:B0-----:R-:W-:Y:S01]  /*4e60*/  @P1 IMAD.MOV.U32 R4, RZ, RZ, R12 ;  /* 0x000000ffff041224 */ /* 0x001fe200078e000c */
[----:B------:R-:W-:Y:S02]  /*4e70*/  BSSY B1, `(.L_x_158) ;  /* 0x0000009000017945 */ /* 0x000fe40003800000 */
[----:B------:R-:W-:-:S04]  /*4e80*/  FMUL R5, R5, R90 ;  /* 0x0000005a05057220 */ /* 0x000fc80000400000 */
[----:B------:R-:W-:-:S05]  /*4e90*/  FFMA R5, R86, R23, R5 ;  /* 0x0000001756057223 */ /* 0x000fca0000000005 */
[----:B------:R-:W-:-:S04]  /*4ea0*/  F2FP.F16.F32.PACK_AB R5, RZ, R5 ;  /* 0x00000005ff05723e */ /* 0x000fc800000000ff */
[----:B-1-3--:R-:W-:Y:S01]  /*4eb0*/  PRMT R6, R5, 0x7610, R6 ;  /* 0x0000761005067816 */ /* 0x00afe20000000006 */
[----:B------:R-:W-:-:S05]  /*4ec0*/  @P1 IMAD.MOV.U32 R5, RZ, RZ, R13 ;  /* 0x000000ffff051224 */ /* 0x000fca00078e000d */
[----:B------:R0:W-:Y:S01]  /*4ed0*/  @P1 STG.E.U16 desc[UR36][R4.64+0xf0], R6 ;  /* 0x0000f00604001986 */ /* 0x0001e2000c101524 */
[----:B------:R-:W-:Y:S05]  /*4ee0*/  @!P0 BRA `(.L_x_159) ;  /* 0x0000000000048947 */ /* 0x000fea0003800000 */
[----:B------:R1:W5:Y:S02]  /*4ef0*/  LDG.E.LTC128B.U16 R24, desc[UR36][R8.64+0xf2] ;  /* 0x0000f22408187981 */ /* 0x000364000c1e1520 */
.L_x_159:
[----:B------:R-:W-:Y:S05]  /*4f00*/  BSYNC B1 ;  /* 0x0000000000017941 */ /* 0x000fea0003800000 */
.L_x_158:
[----:B------:R-:W-:Y:S05]  /*4f10*/  @!P0 BRA `(.L_x_160) ;  /* 0x0000001000e88947 */ /* 0x000fea0003800000 */
[----:B-----5:R-:W-:-:S05]  /*4f20*/  HADD2.F32 R3, -RZ, R24.H0_H0 ;  /* 0x20000018ff037230 */ /* 0x020fca0000004100 */
[----:B0-----:R-:W-:-:S04]  /*4f30*/  FMUL R4, R3, R90 ;  /* 0x0000005a03047220 */ /* 0x001fc80000400000 */
[----:B------:R-:W-:-:S05]  /*4f40*/  FFMA R4, R87, R23, R4 ;  /* 0x0000001757047223 */ /* 0x000fca0000000004 */
[----:B------:R-:W-:-:S05]  /*4f50*/  F2FP.F16.F32.PACK_AB R4, RZ, R4 ;  /* 0x00000004ff04723e */ /* 0x000fca00000000ff */
[----:B------:R3:W-:Y:S01]  /*4f60*/  STG.E.U16 desc[UR36][R12.64+0xf2], R4 ;  /* 0x0000f2040c007986 */ /* 0x0007e2000c101524 */
[----:B------:R-:W-:Y:S05]  /*4f70*/  BRA `(.L_x_160) ;  /* 0x0000001000d07947 */ /* 0x000fea0003800000 */
.L_x_35:
[----:B------:R-:W-:Y:S01]  /*4f80*/  ISETP.GT.AND P3, PT, R4, 0x1, PT ;  /* 0x000000010400780c */ /* 0x000fe20003f64270 */
[----:B------:R-:W-:Y:S01]  /*4f90*/  ULDC.64 UR4, c[0x0][0x5c0] ;  /* 0x0001700000047ab9 */ /* 0x000fe20000000a00 */
[-C--:B------:R-:W-:Y:S01]  /*4fa0*/  FMUL R24, R24, R23.reuse ;  /* 0x0000001718187220 */ /* 0x080fe20000400000 */
[----:B------:R-:W-:Y:S01]  /*4fb0*/  LEA R6, P4, R106, UR4, 0x1 ;  /* 0x000000046a067c11 */ /* 0x000fe2000f8808ff */
[-C--:B------:R-:W-:Y:S01]  /*4fc0*/  FMUL R25, R25, R23.reuse ;  /* 0x0000001719197220 */ /* 0x080fe20000400000 */
[----:B------:R-:W-:Y:S01]  /*4fd0*/  ISETP.GT.AND P0, PT, R3, RZ, P3 ;  /* 0x000000ff0300720c */ /* 0x000fe20001f04270 */
[-C--:B------:R-:W-:Y:S01]  /*4fe0*/  FMUL R26, R26, R23.reuse ;  /* 0x000000171a1a7220 */ /* 0x080fe20000400000 */
[----:B------:R-:W-:Y:S01]  /*4ff0*/  F2FP.F16.F32.PACK_AB R24, RZ, R24 ;  /* 0x00000018ff18723e */ /* 0x000fe200000000ff */
[-C--:B------:R-:W-:Y:S01]  /*5000*/  FMUL R27, R27, R23.reuse ;  /* 0x000000171b1b7220 */ /* 0x080fe20000400000 */
[----:B------:R-:W-:Y:S01]  /*5010*/  LEA.HI.X R7, R106, UR5, R103, 0x1, P4 ;  /* 0x000000056a077c11 */ /* 0x000fe2000a0f0c67 */
[----:B------:R-:W-:Y:S01]  /*5020*/  FMUL R28, R28, R23 ;  /* 0x000000171c1c7220 */ /* 0x000fe20000400000 */
[----:B------:R-:W-:Y:S01]  /*5030*/  F2FP.F16.F32.PACK_AB R25, RZ, R25 ;  /* 0x00000019ff19723e */ /* 0x000fe200000000ff */
[-C--:B------:R-:W-:Y:S01]  /*5040*/  FMUL R29, R29, R23.reuse ;  /* 0x000000171d1d7220 */ /* 0x080fe20000400000 */
[----:B------:R-:W-:Y:S01]  /*5050*/  ISETP.GT.AND P2, PT, R3, 0x8, P2 ;  /* 0x000000080300780c */ /* 0x000fe20001744270 */
[----:B------:R-:W-:Y:S01]  /*5060*/  @P1 STG.E.U16 desc[UR36][R6.64], R24 ;  /* 0x0000001806001986 */ /* 0x000fe2000c101524 */
[----:B------:R-:W-:Y:S01]  /*5070*/  ISETP.GT.AND P1, PT, R4, 0x8, PT ;  /* 0x000000080400780c */ /* 0x000fe20003f24270 */
[-C--:B------:R-:W-:Y:S01]  /*5080*/  FMUL R30, R30, R23.reuse ;  /* 0x000000171e1e7220 */ /* 0x080fe20000400000 */
[C---:B------:R-:W-:Y:S01]  /*5090*/  SHF.L.U64.HI R5, R91.reuse, 0x1, R92 ;  /* 0x000000015b057819 */ /* 0x040fe2000001025c */
[----:B------:R-:W-:Y:S01]  /*50a0*/  @P0 STG.E.U16 desc[UR36][R6.64+0x2], R25 ;  /* 0x0000021906000986 */ /* 0x000fe2000c101524 */
[----:B------:R-:W-:Y:S01]  /*50b0*/  LEA R8, P5, R91, R6, 0x1 ;  /* 0x000000065b087211 */ /* 0x000fe200078a08ff */
[-C--:B------:R-:W-:Y:S01]  /*50c0*/  FMUL R31, R31, R23.reuse ;  /* 0x000000171f1f7220 */ /* 0x080fe20000400000 */
[----:B------:R-:W-:Y:S01]  /*50d0*/  ISETP.GT.AND P3, PT, R3, 0x8, P3 ;  /* 0x000000080300780c */ /* 0x000fe20001f64270 */
[-C--:B------:R-:W-:Y:S01]  /*50e0*/  FMUL R32, R32, R23.reuse ;  /* 0x0000001720207220 */ /* 0x080fe20000400000 */
[----:B------:R-:W-:Y:S01]  /*50f0*/  ISETP.GT.AND P0, PT, R4, 0x9, PT ;  /* 0x000000090400780c */ /* 0x000fe20003f04270 */
[----:B------:R-:W-:Y:S01]  /*5100*/  IMAD.X R9, R5, 0x1, R7, P5 ;  /* 0x0000000105097824 */ /* 0x000fe200028e0607 */
[----:B------:R-:W-:Y:S01]  /*5110*/  ISETP.GT.AND P4, PT, R3, RZ, P1 ;  /* 0x000000ff0300720c */ /* 0x000fe20000f84270 */
[-C--:B------:R-:W-:Y:S01]  /*5120*/  FMUL R33, R33, R23.reuse ;  /* 0x0000001721217220 */ /* 0x080fe20000400000 */
[----:B------:R-:W-:Y:S01]  /*5130*/  F2FP.F16.F32.PACK_AB R26, RZ, R26 ;  /* 0x0000001aff1a723e */ /* 0x000fe200000000ff */
[-C--:B------:R-:W-:Y:S01]  /*5140*/  FMUL R34, R34, R23.reuse ;  /* 0x0000001722227220 */ /* 0x080fe20000400000 */
[----:B------:R-:W-:Y:S01]  /*5150*/  ISETP.GT.AND P5, PT, R3, RZ, P0 ;  /* 0x000000ff0300720c */ /* 0x000fe200007a4270 */
[----:B------:R-:W-:Y:S01]  /*5160*/  FMUL R35, R35, R23 ;  /* 0x0000001723237220 */ /* 0x000fe20000400000 */
[----:B------:R-:W-:Y:S01]  /*5170*/  F2FP.F16.F32.PACK_AB R27, RZ, R27 ;  /* 0x0000001bff1b723e */ /* 0x000fe200000000ff */
[----:B------:R-:W-:Y:S01]  /*5180*/  @P2 STG.E.U16 desc[UR36][R8.64], R26 ;  /* 0x0000001a08002986 */ /* 0x000fe2000c101524 */
[----:B------:R-:W-:Y:S01]  /*5190*/  F2FP.F16.F32.PACK_AB R28, RZ, R28 ;  /* 0x0000001cff1c723e */ /* 0x000fe200000000ff */
[-C--:B------:R-:W-:Y:S01]  /*51a0*/  FMUL R36, R36, R23.reuse ;  /* 0x0000001724247220 */ /* 0x080fe20000400000 */
[----:B------:R-:W-:Y:S01]  /*51b0*/  ISETP.GT.AND P2, PT, R3, 0x8, P1 ;  /* 0x000000080300780c */ /* 0x000fe20000f44270 */
[----:B------:R-:W-:Y:S01]  /*51c0*/  @P3 STG.E.U16 desc[UR36][R8.64+0x2], R27 ;  /* 0x0000021b08003986 */ /* 0x000fe2000c101524 */
[----:B------:R-:W-:Y:S01]  /*51d0*/  ISETP.GT.AND P1, PT, R4, 0x10, PT ;  /* 0x000000100400780c */ /* 0x000fe20003f24270 */
[----:B------:R-:W-:Y:S01]  /*51e0*/  FMUL R37, R37, R23 ;  /* 0x0000001725257220 */ /* 0x000fe20000400000 */
[----:B------:R-:W-:Y:S01]  /*51f0*/  F2FP.F16.F32.PACK_AB R29, RZ, R29 ;  /* 0x0000001dff1d723e */ /* 0x000fe200000000ff */
[----:B------:R-:W-:Y:S01]  /*5200*/  @P4 STG.E.U16 desc[UR36][R6.64+0x10], R28 ;  /* 0x0000101c06004986 */ /* 0x000fe2000c101524 */
[C---:B------:R-:W-:Y:S01]  /*5210*/  ISETP.GT.AND P3, PT, R3.reuse, 0x8, P0 ;  /* 0x000000080300780c */ /* 0x040fe20000764270 */
[-C--:B------:R-:W-:Y:S01]  /*5220*/  FMUL R38, R38, R23.reuse ;  /* 0x0000001726267220 */ /* 0x080fe20000400000 */
[----:B------:R-:W-:Y:S01]  /*5230*/  ISETP.GT.AND P0, PT, R4, 0x11, PT ;  /* 0x000000110400780c */ /* 0x000fe20003f04270 */
[----:B------:R-:W-:Y:S01]  /*5240*/  @P5 STG.E.U16 desc[UR36][R6.64+0x12], R29 ;  /* 0x0000121d06005986 */ /* 0x000fe2000c101524 */
        /* <DEDUP_REMOVED lines=161> */
[----:B------:R-:W-:Y:S01]  /*5c60*/  FMUL R87, R87, R23 ;  /* 0x0000001757577220 */ /* 0x000fe20000400000 */
[----:B------:R-:W-:-:S02]  /*5c70*/  F2FP.F16.F32.PACK_AB R62, RZ, R62 ;  /* 0x0000003eff3e723e */ /* 0x000fc400000000ff */
[C---:B------:R-:W-:Y:S02]  /*5c80*/  ISETP.GT.AND P5, PT, R3.reuse, RZ, P0 ;  /* 0x000000ff0300720c */ /* 0x040fe400007a4270 */
[----:B------:R-:W-:Y:S01]  /*5c90*/  F2FP.F16.F32.PACK_AB R63, RZ, R63 ;  /* 0x0000003fff3f723e */ /* 0x000fe200000000ff */
[----:B------:R-:W-:Y:S01]  /*5ca0*/  @P2 STG.E.U16 desc[UR36][R8.64+0x90], R62 ;  /* 0x0000903e08002986 */ /* 0x000fe2000c101524 */
[----:B------:R-:W-:Y:S02]  /*5cb0*/  F2FP.F16.F32.PACK_AB R64, RZ, R64 ;  /* 0x00000040ff40723e */ /* 0x000fe400000000ff */
[C---:B------:R-:W-:Y:S01]  /*5cc0*/  ISETP.GT.AND P2, PT, R3.reuse, 0x8, P1 ;  /* 0x000000080300780c */ /* 0x040fe20000f44270 */
[----:B------:R-:W-:Y:S01]  /*5cd0*/  @P3 STG.E.U16 desc[UR36][R8.64+0x92], R63 ;  /* 0x0000923f08003986 */ /* 0x000fe2000c101524 */
[----:B------:R-:W-:Y:S02]  /*5ce0*/  ISETP.GT.AND P1, PT, R4, 0x58, PT ;  /* 0x000000580400780c */ /* 0x000fe40003f24270 */
[----:B------:R-:W-:Y:S01]  /*5cf0*/  F2FP.F16.F32.PACK_AB R65, RZ, R65 ;  /* 0x00000041ff41723e */ /* 0x000fe200000000ff */
[----:B------:R-:W-:Y:S01]  /*5d00*/  @P4 STG.E.U16 desc[UR36][R6.64+0xa0], R64 ;  /* 0x0000a04006004986 */ /* 0x000fe2000c101524 */
[----:B------:R-:W-:-:S02]  /*5d10*/  ISETP.GT.AND P3, PT, R3, 0x8, P0 ;  /* 0x000000080300780c */ /* 0x000fc40000764270 */
[----:B------:R-:W-:Y:S01]  /*5d20*/  ISETP.GT.AND P0, PT, R4, 0x59, PT ;  /* 0x000000590400780c */ /* 0x000fe20003f04270 */
[----:B------:R-:W-:Y:S01]  /*5d30*/  @P5 STG.E.U16 desc[UR36][R6.64+0xa2], R65 ;  /* 0x0000a24106005986 */ /* 0x000fe2000c101524 */
[C---:B------:R-:W-:Y:S02]  /*5d40*/  ISETP.GT.AND P4, PT, R3.reuse, RZ, P1 ;  /* 0x000000ff0300720c */ /* 0x040fe40000f84270 */
[----:B------:R-:W-:Y:S02]  /*5d50*/  F2FP.F16.F32.PACK_AB R66, RZ, R66 ;  /* 0x00000042ff42723e */ /* 0x000fe400000000ff */
[----:B------:R-:W-:Y:S02]  /*5d60*/  ISETP.GT.AND P5, PT, R3, RZ, P0 ;  /* 0x000000ff0300720c */ /* 0x000fe400007a4270 */
[----:B------:R-:W-:Y:S01]  /*5d70*/  F2FP.F16.F32.PACK_AB R67, RZ, R67 ;  /* 0x00000043ff43723e */ /* 0x000fe200000000ff */
[----:B------:R-:W-:Y:S01]  /*5d80*/  @P2 STG.E.U16 desc[UR36][R8.64+0xa0], R66 ;  /* 0x0000a04208002986 */ /* 0x000fe2000c101524 */
[----:B------:R-:W-:-:S02]  /*5d90*/  F2FP.F16.F32.PACK_AB R68, RZ, R68 ;  /* 0x00000044ff44723e */ /* 0x000fc400000000ff */
[C---:B------:R-:W-:Y:S01]  /*5da0*/  ISETP.GT.AND P2, PT, R3.reuse, 0x8, P1 ;  /* 0x000000080300780c */ /* 0x040fe20000f44270 */
[----:B------:R-:W-:Y:S01]  /*5db0*/  @P3 STG.E.U16 desc[UR36][R8.64+0xa2], R67 ;  /* 0x0000a24308003986 */ /* 0x000fe2000c101524 */
[C---:B------:R-:W-:Y:S02]  /*5dc0*/  ISETP.GT.AND P1, PT, R4.reuse, 0x60, PT ;  /* 0x000000600400780c */ /* 0x040fe40003f24270 */
[----:B------:R-:W-:Y:S01]  /*5dd0*/  F2FP.F16.F32.PACK_AB R69, RZ, R69 ;  /* 0x00000045ff45723e */ /* 0x000fe200000000ff */
[----:B------:R-:W-:Y:S01]  /*5de0*/  @P4 STG.E.U16 desc[UR36][R6.64+0xb0], R68 ;  /* 0x0000b04406004986 */ /* 0x000fe2000c101524 */
[C---:B------:R-:W-:Y:S02]  /*5df0*/  ISETP.GT.AND P3, PT, R3.reuse, 0x8, P0 ;  /* 0x000000080300780c */ /* 0x040fe40000764270 */
[----:B------:R-:W-:Y:S01]  /*5e00*/  ISETP.GT.AND P0, PT, R4, 0x61, PT ;  /* 0x000000610400780c */ /* 0x000fe20003f04270 */
[----:B------:R-:W-:Y:S01]  /*5e10*/  @P5 STG.E.U16 desc[UR36][R6.64+0xb2], R69 ;  /* 0x0000b24506005986 */ /* 0x000fe2000c101524 */
[----:B------:R-:W-:-:S02]  /*5e20*/  ISETP.GT.AND P4, PT, R3, RZ, P1 ;  /* 0x000000ff0300720c */ /* 0x000fc40000f84270 */
[C---:B------:R-:W-:Y:S02]  /*5e30*/  ISETP.GT.AND P5, PT, R3.reuse, RZ, P0 ;  /* 0x000000ff0300720c */ /* 0x040fe400007a4270 */
[----:B------:R-:W-:Y:S02]  /*5e40*/  F2FP.F16.F32.PACK_AB R70, RZ, R70 ;  /* 0x00000046ff46723e */ /* 0x000fe400000000ff */
[----:B------:R-:W-:Y:S02]  /*5e50*/  F2FP.F16.F32.PACK_AB R71, RZ, R71 ;  /* 0x00000047ff47723e */ /* 0x000fe400000000ff */
[----:B------:R-:W-:Y:S01]  /*5e60*/  F2FP.F16.F32.PACK_AB R72, RZ, R72 ;  /* 0x00000048ff48723e */ /* 0x000fe200000000ff */
[----:B------:R-:W-:Y:S01]  /*5e70*/  @P2 STG.E.U16 desc[UR36][R8.64+0xb0], R70 ;  /* 0x0000b04608002986 */ /* 0x000fe2000c101524 */
[----:B------:R-:W-:Y:S02]  /*5e80*/  F2FP.F16.F32.PACK_AB R73, RZ, R73 ;  /* 0x00000049ff49723e */ /* 0x000fe400000000ff */
[C---:B------:R-:W-:Y:S01]  /*5e90*/  ISETP.GT.AND P1, PT, R3.reuse, 0x8, P1 ;  /* 0x000000080300780c */ /* 0x040fe20000f24270 */
[----:B------:R-:W-:Y:S01]  /*5ea0*/  @P3 STG.E.U16 desc[UR36][R8.64+0xb2], R71 ;  /* 0x0000b24708003986 */ /* 0x000fe2000c101524 */
[----:B------:R-:W-:-:S02]  /*5eb0*/  ISETP.GT.AND P2, PT, R3, 0x8, P0 ;  /* 0x000000080300780c */ /* 0x000fc40000744270 */
[C---:B------:R-:W-:Y:S01]  /*5ec0*/  ISETP.GT.AND P0, PT, R4.reuse, 0x69, PT ;  /* 0x000000690400780c */ /* 0x040fe20003f04270 */
[----:B------:R-:W-:Y:S01]  /*5ed0*/  @P4 STG.E.U16 desc[UR36][R6.64+0xc0], R72 ;  /* 0x0000c04806004986 */ /* 0x000fe2000c101524 */
[----:B------:R-:W-:Y:S02]  /*5ee0*/  ISETP.GT.AND P4, PT, R4, 0x68, PT ;  /* 0x000000680400780c */ /* 0x000fe40003f84270 */
[----:B------:R-:W-:Y:S01]  /*5ef0*/  F2FP.F16.F32.PACK_AB R74, RZ, R74 ;  /* 0x0000004aff4a723e */ /* 0x000fe200000000ff */
[----:B------:R-:W-:Y:S01]  /*5f00*/  @P5 STG.E.U16 desc[UR36][R6.64+0xc2], R73 ;  /* 0x0000c24906005986 */ /* 0x000fe2000c101524 */
[C---:B------:R-:W-:Y:S02]  /*5f10*/  ISETP.GT.AND P5, PT, R3.reuse, RZ, P4 ;  /* 0x000000ff0300720c */ /* 0x040fe400027a4270 */
[----:B------:R-:W-:Y:S01]  /*5f20*/  ISETP.GT.AND P3, PT, R3, RZ, P0 ;  /* 0x000000ff0300720c */ /* 0x000fe20000764270 */
[----:B------:R-:W-:Y:S01]  /*5f30*/  @P1 STG.E.U16 desc[UR36][R8.64+0xc0], R74 ;  /* 0x0000c04a08001986 */ /* 0x000fe2000c101524 */
[----:B------:R-:W-:-:S02]  /*5f40*/  F2FP.F16.F32.PACK_AB R75, RZ, R75 ;  /* 0x0000004bff4b723e */ /* 0x000fc400000000ff */
[----:B------:R-:W-:Y:S02]  /*5f50*/  F2FP.F16.F32.PACK_AB R76, RZ, R76 ;  /* 0x0000004cff4c723e */ /* 0x000fe400000000ff */
[C---:B------:R-:W-:Y:S01]  /*5f60*/  ISETP.GT.AND P4, PT, R3.reuse, 0x8, P4 ;  /* 0x000000080300780c */ /* 0x040fe20002784270 */
[----:B------:R-:W-:Y:S01]  /*5f70*/  @P2 STG.E.U16 desc[UR36][R8.64+0xc2], R75 ;  /* 0x0000c24b08002986 */ /* 0x000fe2000c101524 */
[----:B------:R-:W-:Y:S02]  /*5f80*/  F2FP.F16.F32.PACK_AB R77, RZ, R77 ;  /* 0x0000004dff4d723e */ /* 0x000fe400000000ff */
[C---:B------:R-:W-:Y:S01]  /*5f90*/  ISETP.GT.AND P2, PT, R4.reuse, 0x71, PT ;  /* 0x000000710400780c */ /* 0x040fe20003f44270 */
[----:B------:R-:W-:Y:S01]  /*5fa0*/  @P5 STG.E.U16 desc[UR36][R6.64+0xd0], R76 ;  /* 0x0000d04c06005986 */ /* 0x000fe2000c101524 */
[----:B------:R-:W-:Y:S02]  /*5fb0*/  ISETP.GT.AND P5, PT, R3, 0x8, P0 ;  /* 0x000000080300780c */ /* 0x000fe400007a4270 */
[C---:B------:R-:W-:Y:S01]  /*5fc0*/  ISETP.GT.AND P1, PT, R4.reuse, 0x78, PT ;  /* 0x000000780400780c */ /* 0x040fe20003f24270 */
[----:B------:R-:W-:Y:S01]  /*5fd0*/  @P3 STG.E.U16 desc[UR36][R6.64+0xd2], R77 ;  /* 0x0000d24d06003986 */ /* 0x000fe2000c101524 */
[----:B------:R-:W-:-:S02]  /*5fe0*/  ISETP.GT.AND P3, PT, R4, 0x70, PT ;  /* 0x000000700400780c */ /* 0x000fc40003f64270 */
[----:B------:R-:W-:Y:S01]  /*5ff0*/  ISETP.GT.AND P0, PT, R4, 0x79, PT ;  /* 0x000000790400780c */ /* 0x000fe20003f04270 */
[----:B------:R-:W-:Y:S01]  /*6000*/  @P4 IMAD.MOV.U32 R4, RZ, RZ, R8 ;  /* 0x000000ffff044224 */ /* 0x000fe200078e0008 */
[----:B------:R-:W-:Y:S01]  /*6010*/  F2FP.F16.F32.PACK_AB R78, RZ, R78 ;  /* 0x0000004eff4e723e */ /* 0x000fe200000000ff */
[----:B------:R-:W-:Y:S01]  /*6020*/  @P4 IMAD.MOV.U32 R5, RZ, RZ, R9 ;  /* 0x000000ffff054224 */ /* 0x000fe200078e0009 */
[----:B------:R-:W-:Y:S02]  /*6030*/  F2FP.F16.F32.PACK_AB R79, RZ, R79 ;  /* 0x0000004fff4f723e */ /* 0x000fe400000000ff */
[----:B------:R-:W-:Y:S02]  /*6040*/  F2FP.F16.F32.PACK_AB R80, RZ, R80 ;  /* 0x00000050ff50723e */ /* 0x000fe400000000ff */
[----:B------:R0:W-:Y:S01]  /*6050*/  @P4 STG.E.U16 desc[UR36][R4.64+0xd0], R78 ;  /* 0x0000d04e04004986 */ /* 0x0001e2000c101524 */
[----:B------:R-:W-:Y:S02]  /*6060*/  ISETP.GT.AND P4, PT, R3, RZ, P2 ;  /* 0x000000ff0300720c */ /* 0x000fe40001784270 */
[----:B------:R-:W-:-:S02]  /*6070*/  F2FP.F16.F32.PACK_AB R81, RZ, R81 ;  /* 0x00000051ff51723e */ /* 0x000fc400000000ff */
[----:B------:R-:W-:Y:S02]  /*6080*/  ISETP.GT.AND P2, PT, R3, 0x8, P2 ;  /* 0x000000080300780c */ /* 0x000fe40001744270 */
[----:B------:R-:W-:Y:S02]  /*6090*/  F2FP.F16.F32.PACK_AB R82, RZ, R82 ;  /* 0x00000052ff52723e */ /* 0x000fe400000000ff */
[----:B------:R-:W-:Y:S02]  /*60a0*/  F2FP.F16.F32.PACK_AB R83, RZ, R83 ;  /* 0x00000053ff53723e */ /* 0x000fe400000000ff */
[----:B------:R-:W-:Y:S01]  /*60b0*/  F2FP.F16.F32.PACK_AB R84, RZ, R84 ;  /* 0x00000054ff54723e */ /* 0x000fe200000000ff */
[----:B0-----:R-:W-:Y:S01]  /*60c0*/  @P5 IMAD.MOV.U32 R4, RZ, RZ, R8 ;  /* 0x000000ffff045224 */ /* 0x001fe200078e0008 */
[----:B------:R-:W-:Y:S01]  /*60d0*/  F2FP.F16.F32.PACK_AB R85, RZ, R85 ;  /* 0x00000055ff55723e */ /* 0x000fe200000000ff */
[----:B------:R-:W-:Y:S01]  /*60e0*/  @P5 IMAD.MOV.U32 R5, RZ, RZ, R9 ;  /* 0x000000ffff055224 */ /* 0x000fe200078e0009 */
[----:B------:R-:W-:-:S02]  /*60f0*/  F2FP.F16.F32.PACK_AB R86, RZ, R86 ;  /* 0x00000056ff56723e */ /* 0x000fc400000000ff */
[----:B------:R-:W-:Y:S02]  /*6100*/  F2FP.F16.F32.PACK_AB R87, RZ, R87 ;  /* 0x00000057ff57723e */ /* 0x000fe400000000ff */
[----:B------:R0:W-:Y:S01]  /*6110*/  @P5 STG.E.U16 desc[UR36][R4.64+0xd2], R79 ;  /* 0x0000d24f04005986 */ /* 0x0001e2000c101524 */
[C---:B------:R-:W-:Y:S02]  /*6120*/  ISETP.GT.AND P5, PT, R3.reuse, RZ, P3 ;  /* 0x000000ff0300720c */ /* 0x040fe40001fa4270 */
[----:B------:R-:W-:-:S11]  /*6130*/  ISETP.GT.AND P3, PT, R3, 0x8, P3 ;  /* 0x000000080300780c */ /* 0x000fd60001f64270 */
[----:B0-----:R-:W-:Y:S02]  /*6140*/  @P5 IMAD.MOV.U32 R4, RZ, RZ, R6 ;  /* 0x000000ffff045224 */ /* 0x001fe400078e0006 */
[----:B------:R-:W-:-:S05]  /*6150*/  @P5 IMAD.MOV.U32 R5, RZ, RZ, R7 ;  /* 0x000000ffff055224 */ /* 0x000fca00078e0007 */
[----:B------:R0:W-:Y:S01]  /*6160*/  @P5 STG.E.U16 desc[UR36][R4.64+0xe0], R80 ;  /* 0x0000e05004005986 */ /* 0x0001e2000c101524 */
[C---:B------:R-:W-:Y:S02]  /*6170*/  ISETP.GT.AND P5, PT, R3.reuse, RZ, P0 ;  /* 0x000000ff0300720c */ /* 0x040fe400007a4270 */
[----:B------:R-:W-:Y:S01]  /*6180*/  ISETP.GT.AND P0, PT, R3, 0x8, P0 ;  /* 0x000000080300780c */ /* 0x000fe20000704270 */
[----:B0-----:R-:W-:Y:S02]  /*6190*/  @P4 IMAD.MOV.U32 R4, RZ, RZ, R6 ;  /* 0x000000ffff044224 */ /* 0x001fe400078e0006 */
[----:B------:R-:W-:-:S05]  /*61a0*/  @P4 IMAD.MOV.U32 R5, RZ, RZ, R7 ;  /* 0x000000ffff054224 */ /* 0x000fca00078e0007 */
[----:B------:R0:W-:Y:S01]  /*61b0*/  @P4 STG.E.U16 desc[UR36][R4.64+0xe2], R81 ;  /* 0x0000e25104004986 */ /* 0x0001e2000c101524 */
[C---:B------:R-:W-:Y:S02]  /*61c0*/  ISETP.GT.AND P4, PT, R3.reuse, RZ, P1 ;  /* 0x000000ff0300720c */ /* 0x040fe40000f84270 */
[----:B------:R-:W-:Y:S01]  /*61d0*/  ISETP.GT.AND P1, PT, R3, 0x8, P1 ;  /* 0x000000080300780c */ /* 0x000fe20000f24270 */
[----:B0-----:R-:W-:Y:S02]  /*61e0*/  @P3 IMAD.MOV.U32 R4, RZ, RZ, R8 ;  /* 0x000000ffff043224 */ /* 0x001fe400078e0008 */
[----:B------:R-:W-:-:S05]  /*61f0*/  @P3 IMAD.MOV.U32 R5, RZ, RZ, R9 ;  /* 0x000000ffff053224 */ /* 0x000fca00078e0009 */
[----:B------:R0:W-:Y:S02]  /*6200*/  @P3 STG.E.U16 desc[UR36][R4.64+0xe0], R82 ;  /* 0x0000e05204003986 */ /* 0x0001e4000c101524 */
[----:B0-----:R-:W-:Y:S02]  /*6210*/  @P2 IMAD.MOV.U32 R4, RZ, RZ, R8 ;  /* 0x000000ffff042224 */ /* 0x001fe400078e0008 */
[----:B------:R-:W-:-:S05]  /*6220*/  @P2 IMAD.MOV.U32 R5, RZ, RZ, R9 ;  /* 0x000000ffff052224 */ /* 0x000fca00078e0009 */
[----:B------:R0:W-:Y:S02]  /*6230*/  @P2 STG.E.U16 desc[UR36][R4.64+0xe2], R83 ;  /* 0x0000e25304002986 */ /* 0x0001e4000c101524 */
[----:B0-----:R-:W-:Y:S02]  /*6240*/  @P4 IMAD.MOV.U32 R4, RZ, RZ, R6 ;  /* 0x000000ffff044224 */ /* 0x001fe400078e0006 */
[----:B------:R-:W-:-:S05]  /*6250*/  @P4 IMAD.MOV.U32 R5, RZ, RZ, R7 ;  /* 0x000000ffff054224 */ /* 0x000fca00078e0007 */
[----:B------:R0:W-:Y:S04]  /*6260*/  @P4 STG.E.U16 desc[UR36][R4.64+0xf0], R84 ;  /* 0x0000f05404004986 */ /* 0x0001e8000c101524 */
[----:B------:R1:W-:Y:S01]  /*6270*/  @P5 STG.E.U16 desc[UR36][R6.64+0xf2], R85 ;  /* 0x0000f25506005986 */ /* 0x0003e2000c101524 */
[----:B0-----:R-:W-:Y:S02]  /*6280*/  @P1 IMAD.MOV.U32 R4, RZ, RZ, R8 ;  /* 0x000000ffff041224 */ /* 0x001fe400078e0008 */
[----:B------:R-:W-:-:S05]  /*6290*/  @P1 IMAD.MOV.U32 R5, RZ, RZ, R9 ;  /* 0x000000ffff051224 */ /* 0x000fca00078e0009 */
[----:B------:R1:W-:Y:S04]  /*62a0*/  @P1 STG.E.U16 desc[UR36][R4.64+0xf0], R86 ;  /* 0x0000f05604001986 */ /* 0x0003e8000c101524 */
[----:B------:R1:W-:Y:S02]  /*62b0*/  @P0 STG.E.U16 desc[UR36][R8.64+0xf2], R87 ;  /* 0x0000f25708000986 */ /* 0x0003e4000c101524 */
.L_x_160:
[----:B------:R-:W-:Y:S05]  /*62c0*/  BSYNC B0 ;  /* 0x0000000000007941 */ /* 0x000fea0003800000 */
.L_x_34:
[----:B------:R-:W-:Y:S01]  /*62d0*/  IADD3 R16, P0, R16, UR38, RZ ;  /* 0x0000002610107c10 */ /* 0x000fe2000ff1e0ff */
[----:B------:R-:W-:Y:S01]  /*62e0*/  ULDC.64 UR4, c[0x0][0x650] ;  /* 0x0001940000047ab9 */ /* 0x000fe20000000a00 */
[----:B------:R-:W-:Y:S01]  /*62f0*/  PRMT R3, RZ, 0x7610, R3 ;  /* 0x00007610ff037816 */ /* 0x000fe20000000003 */
[----:B------:R-:W-:Y:S01]  /*6300*/  IMAD.MOV.U32 R100, RZ, RZ, -0x1 ;  /* 0xffffffffff647424 */ /* 0x000fe200078e00ff */
[----:B------:R-:W-:Y:S01]  /*6310*/  IADD3.X R17, R17, UR41, RZ, P0, !PT ;  /* 0x0000002911117c10 */ /* 0x000fe200087fe4ff */
[----:B------:R-:W-:Y:S01]  /*6320*/  IMAD.MOV.U32 R101, RZ, RZ, -0x1 ;  /* 0xffffffffff657424 */ /* 0x000fe200078e00ff */
[----:B------:R-:W-:-:S04]  /*6330*/  ISETP.GE.U32.AND P0, PT, R16, UR4, PT ;  /* 0x0000000410007c0c */ /* 0x000fc8000bf06070 */
[----:B------:R-:W-:-:S13]  /*6340*/  ISETP.GE.U32.AND.EX P0, PT, R17, UR5, PT, P0 ;  /* 0x0000000511007c0c */ /* 0x000fda000bf06100 */
[----:B------:R-:W-:Y:S05]  /*6350*/  @P0 BRA `(.L_x_161) ;  /* 0x00000004004c0947 */ /* 0x000fea0003800000 */
[----:B------:R-:W0:Y:S01]  /*6360*/  LDC.64 R10, c[0x0][0x628] ;  /* 0x00018a00ff0a7b82 */ /* 0x000e220000000a00 */
[----:B---3--:R-:W3:Y:S01]  /*6370*/  S2R R12, SR_CTAID.X ;  /* 0x00000000000c7919 */ /* 0x008ee20000002500 */
[----:B-12-4-:R-:W-:Y:S02]  /*6380*/  IMAD.MOV.U32 R8, RZ, RZ, R16 ;  /* 0x000000ffff087224 */ /* 0x016fe400078e0010 */
[----:B------:R-:W-:Y:S01]  /*6390*/  IMAD.MOV.U32 R9, RZ, RZ, R17 ;  /* 0x000000ffff097224 */ /* 0x000fe200078e0011 */
[----:B------:R-:W1:Y:S03]  /*63a0*/  S2R R20, SR_CTAID.Y ;  /* 0x0000000000147919 */ /* 0x000e660000002600 */
[----:B------:R-:W2:Y:S08]  /*63b0*/  LDC R0, c[0x0][0x630] ;  /* 0x00018c00ff007b82 */ /* 0x000eb00000000800 */
[----:B------:R-:W4:Y:S01]  /*63c0*/  LDC.64 R14, c[0x0][0x620] ;  /* 0x00018800ff0e7b82 */ /* 0x000f220000000a00 */
[----:B0-----:R-:W-:-:S04]  /*63d0*/  ISETP.NE.U32.AND P0, PT, R10, RZ, PT ;  /* 0x000000ff0a00720c */ /* 0x001fc80003f05070 */
[----:B------:R-:W-:-:S13]  /*63e0*/  ISETP.NE.AND.EX P0, PT, R11, RZ, PT, P0 ;  /* 0x000000ff0b00720c */ /* 0x000fda0003f05300 */
[----:B-1234-:R-:W-:Y:S05]  /*63f0*/  @!P0 BRA `(.L_x_162) ;  /* 0x0000000000288947 */ /* 0x01efea0003800000 */
        /* <DEDUP_REMOVED lines=10> */
.L_x_162:
[-CC-:B------:R-:W-:Y:S01]  /*64a0*/  SHF.R.U64 R101, R8, R0.reuse, R9.reuse ;  /* 0x0000000008657219 */ /* 0x180fe20000001209 */
[----:B------:R-:W0:Y:S01]  /*64b0*/  LDC.64 R26, c[0x0][0x640] ;  /* 0x00019000ff1a7b82 */ /* 0x000e220000000a00 */
[----:B------:R-:W-:Y:S01]  /*64c0*/  SHF.R.U32.HI R0, RZ, R0, R9 ;  /* 0x00000000ff007219 */ /* 0x000fe20000011609 */
[----:B------:R-:W-:Y:S01]  /*64d0*/  ULDC UR4, c[0x0][0x150] ;  /* 0x0000540000047ab9 */ /* 0x000fe20000000800 */
[----:B------:R-:W-:Y:S02]  /*64e0*/  IADD3 R3, P0, RZ, -R101, RZ ;  /* 0x80000065ff037210 */ /* 0x000fe40007f1e0ff */
[----:B------:R-:W-:-:S03]  /*64f0*/  I2FP.F32.U32 R7, R12 ;  /* 0x0000000c00077245 */ /* 0x000fc60000201000 */
[----:B------:R-:W1:Y:S01]  /*6500*/  LDC R6, c[0x0][0x618] ;  /* 0x00018600ff067b82 */ /* 0x000e620000000800 */
[----:B------:R-:W-:Y:S02]  /*6510*/  IMAD.X R5, RZ, RZ, ~R0, P0 ;  /* 0x000000ffff057224 */ /* 0x000fe400000e0e00 */
[----:B------:R-:W-:Y:S01]  /*6520*/  FMUL R7, R7, UR4 ;  /* 0x0000000407077c20 */ /* 0x000fe20008400000 */
[----:B------:R-:W-:Y:S01]  /*6530*/  ULDC UR4, c[0x0][0x154] ;  /* 0x0000550000047ab9 */ /* 0x000fe20000000800 */
[-C--:B------:R-:W-:Y:S02]  /*6540*/  IMAD R0, R5, R14.reuse, RZ ;  /* 0x0000000e05007224 */ /* 0x080fe400078e02ff */
[C---:B------:R-:W-:Y:S01]  /*6550*/  IMAD.WIDE.U32 R4, R3.reuse, R14, R16 ;  /* 0x0000000e03047225 */ /* 0x040fe200078e0010 */
[----:B------:R-:W2:Y:S01]  /*6560*/  LDC R8, c[0x0][0x608] ;  /* 0x00018200ff087b82 */ /* 0x000ea20000000800 */
[----:B------:R-:W3:Y:S02]  /*6570*/  F2I.U32.TRUNC.NTZ R7, R7 ;  /* 0x0000000700077305 */ /* 0x000ee4000020f000 */
[----:B------:R-:W-:Y:S01]  /*6580*/  IMAD R3, R3, R15, R0 ;  /* 0x0000000f03037224 */ /* 0x000fe200078e0200 */
[----:B------:R-:W-:-:S03]  /*6590*/  I2FP.F32.U32 R0, R20 ;  /* 0x0000001400007245 */ /* 0x000fc60000201000 */
[----:B------:R-:W-:Y:S01]  /*65a0*/  IMAD.IADD R3, R5, 0x1, R3 ;  /* 0x0000000105037824 */ /* 0x000fe200078e0203 */
[----:B------:R-:W4:Y:S01]  /*65b0*/  LDC R11, c[0x0][0x658] ;  /* 0x00019600ff0b7b82 */ /* 0x000f220000000800 */
[----:B0-----:R-:W-:-:S04]  /*65c0*/  ISETP.NE.U32.AND P0, PT, R26, RZ, PT ;  /* 0x000000ff1a00720c */ /* 0x001fc80003f05070 */
[----:B------:R-:W-:-:S03]  /*65d0*/  ISETP.NE.AND.EX P0, PT, R27, RZ, PT, P0 ;  /* 0x000000ff1b00720c */ /* 0x000fc60003f05300 */
[----:B------:R-:W0:Y:S01]  /*65e0*/  LDC R9, c[0x0][0x144] ;  /* 0x00005100ff097b82 */ /* 0x000e220000000800 */
[-C--:B-1----:R-:W-:Y:S01]  /*65f0*/  SHF.R.U64 R10, R4, R6.reuse, R3 ;  /* 0x00000006040a7219 */ /* 0x082fe20000001203 */
[----:B---3--:R-:W-:Y:S01]  /*6600*/  IMAD.MOV R7, RZ, RZ, -R7 ;  /* 0x000000ffff077224 */ /* 0x008fe200078e0a07 */
[----:B------:R-:W-:Y:S01]  /*6610*/  SHF.R.U32.HI R3, RZ, R6, R3 ;  /* 0x00000006ff037219 */ /* 0x000fe20000011603 */
[----:B------:R-:W-:-:S04]  /*6620*/  FMUL R6, R0, UR4 ;  /* 0x0000000400067c20 */ /* 0x000fc80008400000 */
[----:B------:R-:W1:Y:S01]  /*6630*/  LDC R21, c[0x0][0x148] ;  /* 0x00005200ff157b82 */ /* 0x000e620000000800 */
[----:B------:R3:W0:Y:S01]  /*6640*/  F2I.U32.TRUNC.NTZ R14, R6 ;  /* 0x00000006000e7305 */ /* 0x000622000020f000 */
[-CC-:B--2---:R-:W-:Y:S02]  /*6650*/  SHF.R.U64 R13, R10, R8.reuse, R3.reuse ;  /* 0x000000080a0d7219 */ /* 0x184fe40000001203 */
[----:B------:R-:W-:-:S04]  /*6660*/  SHF.R.U32.HI R0, RZ, R8, R3 ;  /* 0x00000008ff007219 */ /* 0x000fc80000011603 */
[----:B-----5:R-:W2:Y:S01]  /*6670*/  LDC R24, c[0x0][0x648] ;  /* 0x00019200ff187b82 */ /* 0x020ea20000000800 */
[-CC-:B----4-:R-:W-:Y:S02]  /*6680*/  SHF.R.U64 R15, R13, R11.reuse, R0.reuse ;  /* 0x0000000b0d0f7219 */ /* 0x190fe40000001200 */
[----:B------:R-:W-:-:S03]  /*6690*/  SHF.R.U32.HI R5, RZ, R11, R0 ;  /* 0x0000000bff057219 */ /* 0x000fc60000011600 */
[----:B------:R-:W-:Y:S02]  /*66a0*/  IMAD.MOV.U32 R4, RZ, RZ, R15 ;  /* 0x000000ffff047224 */ /* 0x000fe400078e000f */
[----:B------:R-:W4:Y:S01]  /*66b0*/  LDC R28, c[0x0][0x638] ;  /* 0x00018e00ff1c7b82 */ /* 0x000f220000000800 */
[----:B0-----:R-:W-:-:S07]  /*66c0*/  IMAD R25, R9, R7, R12 ;  /* 0x0000000709197224 */ /* 0x001fce00078e020c */
[----:B------:R-:W0:Y:S08]  /*66d0*/  LDC R29, c[0x0][0x610] ;  /* 0x00018400ff1d7b82 */ /* 0x000e300000000800 */
[----:B------:R-:W0:Y:S01]  /*66e0*/  LDC R30, c[0x0][0x600] ;  /* 0x00018000ff1e7b82 */ /* 0x000e220000000800 */
[----:B-123--:R-:W-:Y:S05]  /*66f0*/  @!P0 BRA `(.L_x_163) ;  /* 0x0000000000288947 */ /* 0x00efea0003800000 */
[----:B------:R-:W1:Y:S02]  /*6700*/  LDC R0, c[0x0][0x64c] ;  /* 0x00019300ff007b82 */ /* 0x000e640000000800 */
[----:B-1----:R-:W-:-:S05]  /*6710*/  IADD3 R3, P0, R15, R0, RZ ;  /* 0x000000000f037210 */ /* 0x002fca0007f1e0ff */
        /* <DEDUP_REMOVED lines=8> */
.L_x_163:
[----:B------:R-:W-:Y:S01]  /*67a0*/  ISETP.NE.AND P0, PT, R2, 0x1, PT ;  /* 0x000000010200780c */ /* 0x000fe20003f05270 */
[----:B------:R-:W-:Y:S01]  /*67b0*/  IMAD.MOV R14, RZ, RZ, -R14 ;  /* 0x000000ffff0e7224 */ /* 0x000fe200078e0a0e */
[----:B------:R-:W-:Y:S02]  /*67c0*/  SHF.R.U64 R3, R4, R24, R5 ;  /* 0x0000001804037219 */ /* 0x000fe40000001205 */
[----:B------:R-:W-:Y:S02]  /*67d0*/  LOP3.LUT R0, R13, R98, RZ, 0xc0, !PT ;  /* 0x000000620d007212 */ /* 0x000fe400078ec0ff */
[----:B------:R-:W-:Y:S01]  /*67e0*/  LOP3.LUT R10, R10, R97, RZ, 0xc0, !PT ;  /* 0x000000610a0a7212 */ /* 0x000fe200078ec0ff */
[----:B------:R-:W-:Y:S02]  /*67f0*/  IMAD.MOV R4, RZ, RZ, -R3 ;  /* 0x000000ffff047224 */ /* 0x000fe400078e0a03 */
[----:B------:R-:W-:Y:S02]  /*6800*/  IMAD R0, R93, R3, R0 ;  /* 0x000000035d007224 */ /* 0x000fe400078e0200 */
[----:B----4-:R-:W-:-:S02]  /*6810*/  IMAD R3, R4, R28, R15 ;  /* 0x0000001c04037224 */ /* 0x010fc400078e020f */
[----:B------:R-:W-:Y:S02]  /*6820*/  @P0 IMAD R25, R21, R14, R20 ;  /* 0x0000000e15190224 */ /* 0x000fe400078e0214 */
[----:B0-----:R-:W-:Y:S02]  /*6830*/  IMAD R5, R3, R30, R10 ;  /* 0x0000001e03057224 */ /* 0x001fe400078e020a */
[----:B------:R-:W-:Y:S02]  /*6840*/  IMAD R0, R0, R29, R25 ;  /* 0x0000001d00007224 */ /* 0x000fe400078e0219 */
[----:B------:R-:W-:-:S03]  /*6850*/  IMAD.MOV.U32 R4, RZ, RZ, 0x1 ;  /* 0x00000001ff047424 */ /* 0x000fc600078e00ff */
[----:B------:R-:W-:Y:S02]  /*6860*/  SEL R100, R5, R0, !P0 ;  /* 0x0000000005647207 */ /* 0x000fe40004000000 */
[----:B------:R-:W-:Y:S02]  /*6870*/  PRMT R3, R4, 0x7610, R3 ;  /* 0x0000761004037816 */ /* 0x000fe40000000003 */
[----:B------:R-:W-:-:S07]  /*6880*/  SEL R0, R0, R5, !P0 ;  /* 0x0000000500007207 */ /* 0x000fce0004000000 */
.L_x_161:
[----:B------:R-:W-:Y:S01]  /*6890*/  UIMAD.WIDE.U32 UR4, UR42, 0x24924925, URZ ;  /* 0x249249252a0478a5 */ /* 0x000fe2000f8e003f */
[----:B------:R-:W-:Y:S01]  /*68a0*/  LOP3.LUT P0, RZ, R3, 0xff, RZ, 0xc0, !PT ;  /* 0x000000ff03ff7812 */ /* 0x000fe2000780c0ff */
[----:B------:R-:W-:Y:S02]  /*68b0*/  IMAD.MOV.U32 R103, RZ, RZ, R0 ;  /* 0x000000ffff677224 */ /* 0x000fe400078e0000 */
[----:B------:R-:W-:-:S04]  /*68c0*/  UIADD3 UR4, UR42, -UR5, URZ ;  /* 0x800000052a047290 */ /* 0x000fc8000fffe03f */
[----:B------:R-:W-:-:S04]  /*68d0*/  ULEA.HI UR4, UR4, UR5, URZ, 0x1f ;  /* 0x0000000504047291 */ /* 0x000fc8000f8ff83f */
[----:B------:R-:W-:-:S04]  /*68e0*/  USHF.R.U32.HI UR4, URZ, 0x2, UR4 ;  /* 0x000000023f047899 */ /* 0x000fc80008011604 */
[----:B------:R-:W-:Y:S01]  /*68f0*/  UIMAD UR42, UR4, -0x7, UR42 ;  /* 0xfffffff9042a78a4 */ /* 0x000fe2000f8e022a */
[----:B------:R-:W-:Y:S11]  /*6900*/  @P0 BRA `(.L_x_164) ;  /* 0xffffffa800f40947 */ /* 0x000ff6000383ffff */
[----:B------:R-:W-:Y:S05]  /*6910*/  EXIT ;  /* 0x000000000000794d */ /* 0x000fea0003800000 */
.L_x_7:
        /* <DEDUP_REMOVED lines=26> */
.L_x_166:
[----:B------:R-:W0:Y:S01]  /*6ac0*/  LDC.64 R28, c[0x0][0x640] ;  /* 0x00019000ff1c7b82 */ /* 0x000e220000000a00 */
[-CC-:B------:R-:W-:Y:S01]  /*6ad0*/  SHF.R.U64 R21, R14, R8.reuse, R15.reuse ;  /* 0x000000080e157219 */ /* 0x180fe2000000120f */
[----:B------:R-:W-:Y:S01]  /*6ae0*/  IMAD.MOV.U32 R31, RZ, RZ, 0x1 ;  /* 0x00000001ff1f7424 */ /* 0x000fe200078e00ff */
[----:B------:R-:W-:Y:S02]  /*6af0*/  SHF.R.U32.HI R7, RZ, R8, R15 ;  /* 0x00000008ff077219 */ /* 0x000fe4000001160f */
[----:B------:R-:W-:-:S03]  /*6b00*/  IADD3 R13, P0, RZ, -R21, RZ ;  /* 0x80000015ff0d7210 */ /* 0x000fc60007f1e0ff */
[----:B------:R-:W1:Y:S02]  /*6b10*/  LDC R12, c[0x0][0x618] ;  /* 0x00018600ff0c7b82 */ /* 0x000e640000000800 */
[----:B------:R-:W-:Y:S02]  /*6b20*/  IMAD.X R7, RZ, RZ, ~R7, P0 ;  /* 0x000000ffff077224 */ /* 0x000fe400000e0e07 */
[----:B------:R-:W-:-:S04]  /*6b30*/  IMAD.WIDE.U32 R10, R13, R24, R16 ;  /* 0x000000180d0a7225 */ /* 0x000fc800078e0010 */
[----:B------:R-:W2:Y:S01]  /*6b40*/  LDC R14, c[0x0][0x608] ;  /* 0x00018200ff0e7b82 */ /* 0x000ea20000000800 */
[----:B------:R-:W-:-:S04]  /*6b50*/  IMAD R8, R7, R24, RZ ;  /* 0x0000001807087224 */ /* 0x000fc800078e02ff */
[----:B------:R-:W-:-:S03]  /*6b60*/  IMAD R7, R13, R25, R8 ;  /* 0x000000190d077224 */ /* 0x000fc600078e0208 */
[----:B------:R-:W3:Y:S01]  /*6b70*/  LDC R26, c[0x0][0x658] ;  /* 0x00019600ff1a7b82 */ /* 0x000ee20000000800 */
[----:B------:R-:W-:Y:S01]  /*6b80*/  IMAD.IADD R7, R11, 0x1, R7 ;  /* 0x000000010b077824 */ /* 0x000fe200078e0207 */
[----:B0-----:R-:W-:Y:S01]  /*6b90*/  ISETP.NE.U32.AND P0, PT, R28, RZ, PT ;  /* 0x000000ff1c00720c */ /* 0x001fe20003f05070 */
[----:B------:R-:W-:-:S03]  /*6ba0*/  IMAD.MOV.U32 R11, RZ, RZ, -0x1 ;  /* 0xffffffffff0b7424 */ /* 0x000fc600078e00ff */
        /* <DEDUP_REMOVED lines=8> */
[-C--:B---3--:R-:W-:Y:S02]  /*6c30*/  SHF.L.U32 R10, R11, R26.reuse, RZ ;  /* 0x0000001a0b0a7219 */ /* 0x088fe400000006ff */
[--C-:B------:R-:W-:Y:S02]  /*6c40*/  SHF.R.U64 R24, R22, R26, R7.reuse ;  /* 0x0000001a16187219 */ /* 0x100fe40000001207 */
[----:B------:R-:W-:Y:S02]  /*6c50*/  LOP3.LUT R33, RZ, R10, RZ, 0x33, !PT ;  /* 0x0000000aff217212 */ /* 0x000fe400078e33ff */
[----:B------:R-:W-:Y:S01]  /*6c60*/  SHF.R.U32.HI R11, RZ, R26, R7 ;  /* 0x0000001aff0b7219 */ /* 0x000fe20000011607 */
[----:B------:R-:W3:Y:S01]  /*6c70*/  LDC R30, c[0x0][0x610] ;  /* 0x00018400ff1e7b82 */ /* 0x000ee20000000800 */
[----:B------:R-:W-:Y:S01]  /*6c80*/  IMAD.MOV.U32 R10, RZ, RZ, R24 ;  /* 0x000000ffff0a7224 */ /* 0x000fe200078e0018 */
[----:B------:R-:W-:Y:S06]  /*6c90*/  @!P0 BRA `(.L_x_167) ;  /* 0x0000000000288947 */ /* 0x000fec0003800000 */
        /* <DEDUP_REMOVED lines=10> */
.L_x_167:
[----:B------:R-:W-:Y:S02]  /*6d40*/  ISETP.NE.AND P0, PT, R2, 0x1, PT ;  /* 0x000000010200780c */ /* 0x000fe40003f05270 */
[----:B-1----:R-:W-:Y:S01]  /*6d50*/  SHF.R.U64 R8, R10, R8, R11 ;  /* 0x000000080a087219 */ /* 0x002fe2000000120b */
[----:B0-----:R-:W-:Y:S01]  /*6d60*/  VIADD R11, R25, 0xffffffff ;  /* 0xffffffff190b7836 */ /* 0x001fe20000000000 */
[----:B------:R-:W-:Y:S02]  /*6d70*/  SHF.L.U32 R31, R31, R26, RZ ;  /* 0x0000001a1f1f7219 */ /* 0x000fe400000006ff */
[----:B------:R-:W-:Y:S01]  /*6d80*/  LOP3.LUT R5, R22, R33, RZ, 0xc0, !PT ;  /* 0x0000002116057212 */ /* 0x000fe200078ec0ff */
[----:B------:R-:W-:-:S04]  /*6d90*/  IMAD.MOV R7, RZ, RZ, -R8 ;  /* 0x000000ffff077224 */ /* 0x000fc800078e0a08 */
[----:B------:R-:W-:Y:S02]  /*6da0*/  IMAD R5, R31, R8, R5 ;  /* 0x000000081f057224 */ /* 0x000fe400078e0205 */
[----:B------:R-:W-:Y:S01]  /*6db0*/  @P0 IMAD R6, R9, R23, R4 ;  /* 0x0000001709060224 */ /* 0x000fe200078e0204 */
[----:B------:R-:W-:Y:S01]  /*6dc0*/  LOP3.LUT R9, R20, R11, RZ, 0xc0, !PT ;  /* 0x0000000b14097212 */ /* 0x000fe200078ec0ff */
[----:B--2---:R-:W-:Y:S02]  /*6dd0*/  IMAD R4, R7, R27, R24 ;  /* 0x0000001b07047224 */ /* 0x004fe400078e0218 */
[----:B---3--:R-:W-:Y:S02]  /*6de0*/  IMAD R6, R5, R30, R6 ;  /* 0x0000001e05067224 */ /* 0x008fe400078e0206 */
[----:B------:R-:W-:Y:S02]  /*6df0*/  IMAD R5, R4, R25, R9 ;  /* 0x0000001904057224 */ /* 0x000fe400078e0209 */
[----:B------:R-:W-:-:S02]  /*6e00*/  IMAD.MOV.U32 R8, RZ, RZ, 0x1 ;  /* 0x00000001ff087424 */ /* 0x000fc400078e00ff */
[----:B------:R-:W-:Y:S01]  /*6e10*/  IMAD.MOV.U32 R7, RZ, RZ, R21 ;  /* 0x000000ffff077224 */ /* 0x000fe200078e0015 */
[----:B------:R-:W-:Y:S02]  /*6e20*/  SEL R19, R5, R6, !P0 ;  /* 0x0000000605137207 */ /* 0x000fe40004000000 */
[----:B------:R-:W-:-:S07]  /*6e30*/  SEL R12, R6, R5, !P0 ;  /* 0x00000005060c7207 */ /* 0x000fce0004000000 */
.L_x_165:
[----:B------:R-:W-:-:S08]  /*6e40*/  NOP ;  /* 0x0000000000007918 */ /* 0x000fd00000000000 */
[----:B------:R-:W0:-:S00]  /*6e50*/  USETMAXREG.DEALLOC.CTAPOOL 0x28 ;  /* 0x00000028000079c8 */ /* 0x000e0000080e0500 */
[----:B0-----:R-:W-:-:S13]  /*6e60*/  ISETP.NE.AND P0, PT, R3, RZ, PT ;  /* 0x000000ff0300720c */ /* 0x001fda0003f05270 */
[----:B------:R-:W-:Y:S05]  /*6e70*/  @P0 EXIT ;  /* 0x000000000000094d */ /* 0x000fea0003800000 */
[----:B------:R-:W-:Y:S01]  /*6e80*/  LOP3.LUT P0, RZ, R8, 0xff, RZ, 0xc0, !PT ;  /* 0x000000ff08ff7812 */ /* 0x000fe2000780c0ff */
[----:B------:R-:W-:Y:S02]  /*6e90*/  IMAD.MOV.U32 R3, RZ, RZ, 0x1 ;  /* 0x00000001ff037424 */ /* 0x000fe400078e00ff */
[----:B------:R-:W-:-:S10]  /*6ea0*/  IMAD.MOV.U32 R13, RZ, RZ, RZ ;  /* 0x000000ffff0d7224 */ /* 0x000fd400078e00ff */
[----:B------:R-:W-:Y:S05]  /*6eb0*/  @!P0 BRA `(.L_x_168) ;  /* 0x0000000c00ac8947 */ /* 0x000fea0003800000 */
[----:B------:R-:W0:Y:S01]  /*6ec0*/  LDC R3, c[0x0][0x28c] ;  /* 0x0000a300ff037b82 */ /* 0x000e220000000800 */
[----:B------:R-:W-:Y:S01]  /*6ed0*/  UMOV UR7, 0x1 ;  /* 0x0000000100077882 */ /* 0x000fe20000000000 */
[----:B------:R-:W-:Y:S01]  /*6ee0*/  ULDC UR21, c[0x0][0x658] ;  /* 0x0001960000157ab9 */ /* 0x000fe20000000800 */
[----:B------:R-:W-:Y:S01]  /*6ef0*/  UMOV UR6, 0xffffffff ;  /* 0xffffffff00067882 */ /* 0x000fe20000000000 */
[----:B------:R-:W-:Y:S01]  /*6f00*/  BSSY B0, `(.L_x_168) ;  /* 0x00000e6000007945 */ /* 0x000fe20003800000 */
[----:B------:R-:W-:Y:S01]  /*6f10*/  USHF.L.U32 UR6, UR6, UR21, URZ ;  /* 0x0000001506067299 */ /* 0x000fe2000800063f */
[----:B------:R-:W-:Y:S01]  /*6f20*/  IMAD.MOV.U32 R11, RZ, RZ, 0x1 ;  /* 0x00000001ff0b7424 */ /* 0x000fe200078e00ff */
[----:B------:R-:W-:Y:S01]  /*6f30*/  LOP3.LUT R10, R18, 0x2, RZ, 0xfc, !PT ;  /* 0x00000002120a7812 */ /* 0x000fe200078efcff */
[----:B------:R-:W1:Y:S01]  /*6f40*/  S2UR UR5, SR_CgaCtaId ;  /* 0x00000000000579c3 */ /* 0x000e620000008800 */
[----:B------:R-:W-:Y:S01]  /*6f50*/  IMAD.MOV.U32 R13, RZ, RZ, RZ ;  /* 0x000000ffff0d7224 */ /* 0x000fe200078e00ff */
[----:B------:R-:W-:Y:S01]  /*6f60*/  ULDC UR13, c[0x0][0x600] ;  /* 0x00018000000d7ab9 */ /* 0x000fe20000000800 */
[----:B------:R-:W-:Y:S01]  /*6f70*/  UMOV UR30, 0x55 ;  /* 0x00000055001e7882 */ /* 0x000fe20000000000 */
[----:B------:R-:W-:-:S02]  /*6f80*/  UIADD3 UR13, UR13, -0x1, URZ ;  /* 0xffffffff0d0d7890 */ /* 0x000fc4000fffe03f */
[----:B------:R-:W-:Y:S02]  /*6f90*/  USHF.L.U32 UR21, UR7, UR21, URZ ;  /* 0x0000001507157299 */ /* 0x000fe4000800063f */
[----:B------:R-:W-:Y:S01]  /*6fa0*/  ULOP3.LUT UR23, URZ, UR6, URZ, 0x33, !UPT ;  /* 0x000000063f177292 */ /* 0x000fe2000f8e333f */
[----:B------:R-:W-:Y:S01]  /*6fb0*/  ULDC.64 UR42, c[0x0][0x198] ;  /* 0x00006600002a7ab9 */ /* 0x000fe20000000a00 */
[----:B0-----:R-:W-:-:S05]  /*6fc0*/  VIADD R3, R3, 0x3f ;  /* 0x0000003f03037836 */ /* 0x001fca0000000000 */
[----:B------:R-:W-:Y:S01]  /*6fd0*/  SHF.R.S32.HI R4, RZ, 0x1f, R3 ;  /* 0x0000001fff047819 */ /* 0x000fe20000011403 */
[----:B-1----:R-:W-:-:S03]  /*6fe0*/  ULOP3.LUT UR4, UR5, 0x1, URZ, 0xc0, !UPT ;  /* 0x0000000105047892 */ /* 0x002fc6000f8ec03f */
[----:B------:R-:W-:Y:S01]  /*6ff0*/  LEA.HI R4, R4, R3, RZ, 0x6 ;  /* 0x0000000304047211 */ /* 0x000fe200078f30ff */
[----:B------:R-:W-:Y:S01]  /*7000*/  USHF.R.U32.HI UR37, URZ, 0x1, UR5 ;  /* 0x000000013f257899 */ /* 0x000fe20008011605 */
[----:B------:R-:W-:Y:S01]  /*7010*/  IMAD.MOV.U32 R3, RZ, RZ, 0x1 ;  /* 0x00000001ff037424 */ /* 0x000fe200078e00ff */
[----:B------:R-:W-:Y:S01]  /*7020*/  USHF.L.U32 UR22, UR5, 0x5, URZ ;  /* 0x0000000505167899 */ /* 0x000fe2000800063f */
[----:B------:R-:W-:Y:S01]  /*7030*/  SHF.R.S32.HI R8, RZ, 0x6, R4 ;  /* 0x00000006ff087819 */ /* 0x000fe20000011404 */
[----:B------:R-:W-:Y:S02]  /*7040*/  USHF.L.U32 UR40, UR5, 0xb, URZ ;  /* 0x0000000b05287899 */ /* 0x000fe4000800063f */
[----:B------:R-:W-:Y:S02]  /*7050*/  ULOP3.LUT UR5, UR5, 0xfffffffe, URZ, 0xc0, !UPT ;  /* 0xfffffffe05057892 */ /* 0x000fe4000f8ec03f */
[----:B------:R-:W-:Y:S01]  /*7060*/  UISETP.GT.U32.AND UP0, UPT, UR4, 0xffff, UPT ;  /* 0x0000ffff0400788c */ /* 0x000fe2000bf04070 */
[----:B------:R-:W-:Y:S01]  /*7070*/  VIADD R9, R8, 0x1 ;  /* 0x0000000108097836 */ /* 0x000fe20000000000 */
[----:B------:R-:W-:-:S02]  /*7080*/  USHF.L.U32 UR29, UR7, UR5, URZ ;  /* 0x00000005071d7299 */ /* 0x000fc4000800063f */
[----:B------:R-:W-:Y:S02]  /*7090*/  ULOP3.LUT UR5, UR5, 0x1, URZ, 0xfc, !UPT ;  /* 0x0000000105057892 */ /* 0x000fe4000f8efc3f */
[----:B------:R-:W-:Y:S02]  /*70a0*/  USEL UR4, UR4, 0xffff, !UP0 ;  /* 0x0000ffff04047887 */ /* 0x000fe4000c000000 */
[----:B------:R-:W-:Y:S02]  /*70b0*/  USHF.L.U32 UR5, UR7, UR5, URZ ;  /* 0x0000000507057299 */ /* 0x000fe4000800063f */
[----:B------:R-:W-:Y:S02]  /*70c0*/  ULOP3.LUT UR4, UR4, 0xffff, URZ, 0xc0, !UPT ;  /* 0x0000ffff04047892 */ /* 0x000fe4000f8ec03f */
[----:B------:R-:W-:Y:S02]  /*70d0*/  USHF.L.U32 UR44, UR37, 0x4, URZ ;  /* 0x00000004252c7899 */ /* 0x000fe4000800063f */
[----:B------:R-:W-:-:S02]  /*70e0*/  ULOP3.LUT UR22, UR22, 0x20, URZ, 0xc0, !UPT ;  /* 0x0000002016167892 */ /* 0x000fc4000f8ec03f */
[----:B------:R-:W-:Y:S02]  /*70f0*/  ULOP3.LUT UR29, UR29, UR5, URZ, 0xfc, !UPT ;  /* 0x000000051d1d7292 */ /* 0x000fe4000f8efc3f */
[----:B------:R-:W-:-:S12]  /*7100*/  USHF.L.U32 UR30, UR30, UR4, URZ ;  /* 0x000000041e1e7299 */ /* 0x000fd8000800063f */
.L_x_179:
[----:B------:R-:W-:-:S03]  /*7110*/  UMOV UR4, 0xffffffff ;  /* 0xffffffff00047882 */ /* 0x000fc60000000000 */
[----:B------:R-:W-:Y:S05]  /*7120*/  BRA.DIV UR4, `(.L_x_169) ;  /* 0x0000001204647947 */ /* 0x000fea000b800000 */
[----:B------:R-:W-:-:S13]  /*7130*/  ELECT P6, URZ, PT ;  /* 0x00000000003f782f */ /* 0x000fda00038c0000 */
.L_x_193:
[----:B------:R-:W-:Y:S04]  /*7140*/  BSSY B1, `(.L_x_170) ;  /* 0x000004d000017945 */ /* 0x000fe80003800000 */
[----:B------:R-:W-:Y:S05]  /*7150*/  @!P6 BRA `(.L_x_171) ;  /* 0x00000004002ce947 */ /* 0x000fea0003800000 */
[----:B------:R-:W0:Y:S02]  /*7160*/  LDC R4, c[0x0][0x28c] ;  /* 0x0000a300ff047b82 */ /* 0x000e240000000800 */
[----:B0-----:R-:W-:-:S13]  /*7170*/  ISETP.GE.AND P0, PT, R4, 0x1, PT ;  /* 0x000000010400780c */ /* 0x001fda0003f06270 */
[----:B------:R-:W-:Y:S05]  /*7180*/  @!P0 BRA `(.L_x_171) ;  /* 0x0000000400208947 */ /* 0x000fea0003800000 */
[----:B------:R-:W-:Y:S02]  /*7190*/  IMAD.SHL.U32 R15, R12, 0x80, RZ ;  /* 0x000000800c0f7824 */ /* 0x000fe400078e00ff */
[----:B------:R-:W-:Y:S02]  /*71a0*/  IMAD.SHL.U32 R19, R19, 0x80, RZ ;  /* 0x0000008013137824 */ /* 0x000fe400078e00ff */
[----:B------:R-:W-:Y:S02]  /*71b0*/  IMAD.U32 R20, RZ, RZ, UR44 ;  /* 0x0000002cff147e24 */ /* 0x000fe4000f8e00ff */
[----:B------:R-:W-:Y:S02]  /*71c0*/  IMAD.U32 R22, RZ, RZ, UR22 ;  /* 0x00000016ff167e24 */ /* 0x000fe4000f8e00ff */
[----:B------:R-:W-:Y:S02]  /*71d0*/  IMAD.MOV.U32 R4, RZ, RZ, R9 ;  /* 0x000000ffff047224 */ /* 0x000fe400078e0009 */
[----:B------:R-:W-:-:S02]  /*71e0*/  IMAD.MOV.U32 R5, RZ, RZ, R3 ;  /* 0x000000ffff057224 */ /* 0x000fc400078e0003 */
[----:B------:R-:W-:Y:S02]  /*71f0*/  IMAD.MOV.U32 R6, RZ, RZ, R13 ;  /* 0x000000ffff067224 */ /* 0x000fe400078e000d */
[----:B------:R-:W-:Y:S02]  /*7200*/  VIADD R24, R15, 0x40 ;  /* 0x000000400f187836 */ /* 0x000fe40000000000 */
[----:B------:R-:W-:-:S07]  /*7210*/  VIADD R25, R19, 0x40 ;  /* 0x0000004013197836 */ /* 0x000fce0000000000 */
.L_x_174:
[----:B------:R-:W0:Y:S01]  /*7220*/  S2R R21, SR_CgaCtaId ;  /* 0x0000000000157919 */ /* 0x000e220000008800 */
[----:B------:R-:W-:Y:S02]  /*7230*/  MOV R12, 0x400 ;  /* 0x00000400000c7802 */ /* 0x000fe40000000f00 */
[----:B------:R-:W-:-:S13]  /*7240*/  ISETP.NE.AND P1, PT, R0, RZ, PT ;  /* 0x000000ff0000720c */ /* 0x000fda0003f25270 */
[----:B------:R-:W1:Y:S01]  /*7250*/  @!P1 LDC R14, c[0x0][0x500] ;  /* 0x00014000ff0e9b82 */ /* 0x000e620000000800 */
[----:B0-----:R-:W-:Y:S02]  /*7260*/  LEA R23, R21, R12, 0x18 ;  /* 0x0000000c15177211 */ /* 0x001fe400078ec0ff */
[----:B------:R-:W-:-:S03]  /*7270*/  SHF.L.U32 R12, R5, 0x1f, RZ ;  /* 0x0000001f050c7819 */ /* 0x000fc600000006ff */
[----:B------:R-:W-:-:S04]  /*7280*/  IMAD R21, R6, 0x8, R23 ;  /* 0x0000000806157824 */ /* 0x000fc800078e0217 */
[----:B------:R-:W0:Y:S02]  /*7290*/  SYNCS.PHASECHK.TRANS64.TRYWAIT P0, [R21+URZ+0x38], R12 ;  /* 0x0000380c150075a7 */ /* 0x000e24000800017f */
[----:B01----:R-:W-:Y:S05]  /*72a0*/  @!P0 BRA `(.L_x_172) ;  /* 0x0000001000248947 */ /* 0x003fea0003800000 */
.L_x_194:
[----:B0-----:R-:W-:Y:S01]  /*72b0*/  PRMT R12, R10, 0x9910, RZ ;  /* 0x000099100a0c7816 */ /* 0x001fe200000000ff */
[----:B------:R0:W-:Y:S03]  /*72c0*/  @!P1 SYNCS.ARRIVE.TRANS64 RZ, [R21+URZ], R14 ;  /* 0x0000000e15ff99a7 */ /* 0x0001e6000800003f */
[----:B------:R-:W-:-:S13]  /*72d0*/  ISETP.NE.AND P0, PT, R12, 0x2, PT ;  /* 0x000000020c00780c */ /* 0x000fda0003f05270 */
[----:B0-----:R-:W-:Y:S05]  /*72e0*/  @P0 BRA `(.L_x_173) ;  /* 0x0000000000040947 */ /* 0x001fea0003800000 */
[----:B------:R-:W-:Y:S01]  /*72f0*/  BPT.TRAP 0x1 ;  /* 0x000000040000795c */ /* 0x000fe20000300000 */
.L_x_173:
[----:B------:R-:W-:Y:S01]  /*7300*/  R2UR UR5, R6 ;  /* 0x00000000060572ca */ /* 0x000fe200000e0000 */
[----:B------:R-:W-:Y:S01]  /*7310*/  UIADD3 UR14, UP0, UR42, 0xf0, URZ ;  /* 0x000000f02a0e7890 */ /* 0x000fe2000ff1e03f */
[----:B------:R-:W-:Y:S01]  /*7320*/  R2UR UR9, R23 ;  /* 0x00000000170972ca */ /* 0x000fe200000e0000 */
[----:B------:R-:W-:Y:S01]  /*7330*/  UPRMT UR31, URZ, 0x5410, UR30 ;  /* 0x000054103f1f7896 */ /* 0x000fe2000800001e */
[----:B------:R-:W-:Y:S01]  /*7340*/  R2UR UR33, R21 ;  /* 0x00000000152172ca */ /* 0x000fe200000e0000 */
[----:B------:R-:W-:Y:S01]  /*7350*/  UIADD3.X UR15, URZ, UR43, URZ, UP0, !UPT ;  /* 0x0000002b3f0f7290 */ /* 0x000fe200087fe43f */
[----:B------:R-:W-:Y:S01]  /*7360*/  R2UR UR35, R20 ;  /* 0x00000000142372ca */ /* 0x000fe200000e0000 */
[----:B------:R-:W-:Y:S01]  /*7370*/  VIADD R4, R4, 0xffffffff ;  /* 0xffffffff04047836 */ /* 0x000fe20000000000 */
[----:B------:R-:W-:Y:S01]  /*7380*/  R2UR UR36, R7 ;  /* 0x00000000072472ca */ /* 0x000fe200000e0000 */
[----:B------:R-:W-:Y:S01]  /*7390*/  UMOV UR6, 0x0 ;  /* 0x0000000000067882 */ /* 0x000fe20000000000 */
[----:B------:R-:W-:Y:S01]  /*73a0*/  R2UR UR34, R15 ;  /* 0x000000000f2272ca */ /* 0x000fe200000e0000 */
[----:B------:R-:W-:Y:S01]  /*73b0*/  UMOV UR7, 0x10000000 ;  /* 0x1000000000077882 */ /* 0x000fe20000000000 */
[----:B------:R-:W-:Y:S01]  /*73c0*/  R2UR UR26, R24 ;  /* 0x00000000181a72ca */ /* 0x000fe200000e0000 */
[----:B------:R-:W-:Y:S01]  /*73d0*/  USHF.L.U32 UR5, UR5, 0xd, URZ ;  /* 0x0000000d05057899 */ /* 0x000fe2000800063f */
[----:B------:R-:W-:Y:S01]  /*73e0*/  R2UR UR19, R22 ;  /* 0x00000000161372ca */ /* 0x000fe200000e0000 */
[----:B------:R-:W-:Y:S01]  /*73f0*/  UIADD3 UR4, UP1, UR42, 0x1f0, URZ ;  /* 0x000001f02a047890 */ /* 0x000fe2000ff3e03f */
[----:B------:R-:W-:Y:S01]  /*7400*/  R2UR UR18, R19 ;  /* 0x00000000131272ca */ /* 0x000fe200000e0000 */
[----:B------:R-:W-:Y:S01]  /*7410*/  ULEA UR8, UR37, UR5, 0xa ;  /* 0x0000000525087291 */ /* 0x000fe2000f8e503f */
[----:B------:R-:W-:Y:S01]  /*7420*/  R2UR UR10, R25 ;  /* 0x00000000190a72ca */ /* 0x000fe200000e0000 */
[----:B------:R-:W-:Y:S01]  /*7430*/  ULOP3.LUT UR5, UR5, 0x800, UR40, 0xf8, !UPT ;  /* 0x0000080005057892 */ /* 0x000fe2000f8ef828 */
[----:B------:R-:W-:Y:S01]  /*7440*/  ISETP.GT.AND P1, PT, R4, 0x1, PT ;  /* 0x000000010400780c */ /* 0x000fe20003f24270 */
[----:B------:R-:W-:Y:S01]  /*7450*/  ULEA UR8, UR8, UR9, 0x1 ;  /* 0x0000000908087291 */ /* 0x000fe2000f8e083f */
[----:B------:R-:W-:Y:S01]  /*7460*/  VIADD R6, R6, 0x1 ;  /* 0x0000000106067836 */ /* 0x000fe20000000000 */
[----:B------:R-:W-:Y:S01]  /*7470*/  ULEA UR5, UR5, UR9, 0x1 ;  /* 0x0000000905057291 */ /* 0x000fe2000f8e083f */
[----:B------:R-:W-:Y:S01]  /*7480*/  VIADD R22, R22, 0x40 ;  /* 0x0000004016167836 */ /* 0x000fe20000000000 */
[----:B------:R-:W-:Y:S01]  /*7490*/  UIADD3 UR32, UR8, 0x180, URZ ;  /* 0x0000018008207890 */ /* 0x000fe2000fffe03f */
[----:B------:R-:W-:Y:S01]  /*74a0*/  VIADD R20, R20, 0x40 ;  /* 0x0000004014147836 */ /* 0x000fe20000000000 */
[----:B------:R-:W-:Y:S01]  /*74b0*/  UIADD3 UR24, UR8, 0x2180, URZ ;  /* 0x0000218008187890 */ /* 0x000fe2000fffe03f */
[C---:B------:R-:W-:Y:S01]  /*74c0*/  ISETP.NE.AND P0, PT, R6.reuse, 0x7, PT ;  /* 0x000000070600780c */ /* 0x040fe20003f05270 */
[----:B------:R-:W-:Y:S01]  /*74d0*/  UMOV UR25, UR33 ;  /* 0x0000002100197c82 */ /* 0x000fe20008000000 */
[----:B------:R-:W-:Y:S01]  /*74e0*/  UMOV UR27, UR35 ;  /* 0x00000023001b7c82 */ /* 0x000fe20008000000 */
[----:B------:R-:W-:Y:S01]  /*74f0*/  UMOV UR28, UR36 ;  /* 0x00000024001c7c82 */ /* 0x000fe20008000000 */
[----:B------:R-:W-:Y:S01]  /*7500*/  UIADD3 UR16, UR5, 0x1c180, URZ ;  /* 0x0001c18005107890 */ /* 0x000fe2000fffe03f */
[----:B------:R-:W-:Y:S01]  /*7510*/  SEL R12, RZ, 0x1, P0 ;  /* 0x00000001ff0c7807 */ /* 0x000fe20000000000 */
[----:B------:R-:W-:Y:S01]  /*7520*/  UTMALDG.3D.MULTICAST [UR32], [UR14], UR31, desc[UR6] ;  /* 0x000006200e0073b4 */ /* 0x000fe2000801181f */
[----:B------:R-:W-:Y:S01]  /*7530*/  UIADD3 UR8, UR5, 0x1e180, URZ ;  /* 0x0001e18005087890 */ /* 0x000fe2000fffe03f */
[----:B------:R-:W-:Y:S01]  /*7540*/  SEL R6, R6, RZ, P0 ;  /* 0x000000ff06067207 */ /* 0x000fe20000000000 */
[----:B------:R-:W-:Y:S01]  /*7550*/  UIADD3.X UR5, URZ, UR43, URZ, UP1, !UPT ;  /* 0x0000002b3f057290 */ /* 0x000fe20008ffe43f */
[----:B------:R-:W-:Y:S01]  /*7560*/  LOP3.LUT R5, R5, R12, RZ, 0x3c, !PT ;  /* 0x0000000c05057212 */ /* 0x000fe200078e3cff */
[----:B------:R-:W-:Y:S01]  /*7570*/  UMOV UR17, UR33 ;  /* 0x0000002100117c82 */ /* 0x000fe20008000000 */
[----:B------:R-:W-:Y:S01]  /*7580*/  UMOV UR20, UR36 ;  /* 0x0000002400147c82 */ /* 0x000fe20008000000 */
[----:B------:R-:W-:Y:S01]  /*7590*/  UMOV UR9, UR33 ;  /* 0x0000002100097c82 */ /* 0x000fe20008000000 */
[----:B------:R0:W-:Y:S01]  /*75a0*/  UTMALDG.3D.MULTICAST [UR24], [UR14], UR31, desc[UR6] ;  /* 0x000006180e0073b4 */ /* 0x0001e2000801181f */
[----:B------:R-:W-:Y:S01]  /*75b0*/  UMOV UR11, UR19 ;  /* 0x00000013000b7c82 */ /* 0x000fe20008000000 */
[----:B------:R-:W-:Y:S01]  /*75c0*/  UMOV UR12, UR36 ;  /* 0x00000024000c7c82 */ /* 0x000fe20008000000 */
[----:B0-----:R-:W-:-:S09]  /*75d0*/  UPRMT UR14, URZ, 0x5410, UR29 ;  /* 0x000054103f0e7896 */ /* 0x001fd2000800001d */
[----:B------:R0:W-:Y:S01]  /*75e0*/  UTMALDG.3D.MULTICAST [UR16], [UR4], UR14, desc[UR6] ;  /* 0x00000610040073b4 */ /* 0x0001e2000801180e */
[----:B------:R0:W-:Y:S02]  /*75f0*/  UTMALDG.3D.MULTICAST [UR8], [UR4], UR14, desc[UR6] ;  /* 0x00000608040073b4 */ /* 0x0001e4000801180e */
[----:B0-----:R-:W-:Y:S05]  /*7600*/  @P1 BRA `(.L_x_174) ;  /* 0xfffffffc00041947 */ /* 0x001fea000383ffff */
.L_x_171:
[----:B------:R-:W-:Y:S05]  /*7610*/  BSYNC B1 ;  /* 0x0000000000017941 */ /* 0x000fea0003800000 */
.L_x_170:
[----:B------:R-:W-:Y:S01]  /*7620*/  LOP3.LUT P1, RZ, R11, 0xff, RZ, 0xc0, !PT ;  /* 0x000000ff0bff7812 */ /* 0x000fe2000782c0ff */
[C---:B------:R-:W-:Y:S01]  /*7630*/  IMAD.IADD R13, R8.reuse, 0x1, R13 ;  /* 0x00000001080d7824 */ /* 0x040fe200078e020d */
[----:B------:R-:W-:Y:S01]  /*7640*/  ULDC.64 UR4, c[0x0][0x650] ;  /* 0x0001940000047ab9 */ /* 0x000fe20000000a00 */
[C---:B------:R-:W-:Y:S01]  /*7650*/  ISETP.GE.U32.AND P2, PT, R8.reuse, 0x7, PT ;  /* 0x000000070800780c */ /* 0x040fe20003f46070 */
[----:B------:R-:W-:Y:S01]  /*7660*/  BSSY B1, `(.L_x_175) ;  /* 0x000006d000017945 */ /* 0x000fe20003800000 */
[C---:B------:R-:W-:Y:S01]  /*7670*/  IMAD.WIDE.U32 R4, R13.reuse, 0x24924925, RZ ;  /* 0x249249250d047825 */ /* 0x040fe200078e00ff */
[----:B------:R-:W-:Y:S02]  /*7680*/  ISETP.GT.U32.AND P0, PT, R13, 0x6, PT ;  /* 0x000000060d00780c */ /* 0x000fe40003f04070 */
[----:B------:R-:W-:Y:S01]  /*7690*/  PRMT R11, RZ, 0x7610, R11 ;  /* 0x00007610ff0b7816 */ /* 0x000fe2000000000b */
[----:B------:R-:W-:Y:S01]  /*76a0*/  IMAD.MOV.U32 R12, RZ, RZ, -0x1 ;  /* 0xffffffffff0c7424 */ /* 0x000fe200078e00ff */
[----:B------:R-:W-:Y:S01]  /*76b0*/  ISETP.LT.U32.AND P0, PT, R8, 0x7, P0 ;  /* 0x000000070800780c */ /* 0x000fe20000701070 */
[----:B------:R-:W-:-:S02]  /*76c0*/  IMAD.MOV.U32 R19, RZ, RZ, -0x1 ;  /* 0xffffffffff137424 */ /* 0x000fc400078e00ff */
[----:B------:R-:W0:Y:S01]  /*76d0*/  @P1 S2R R7, SR_CgaCtaId ;  /* 0x0000000000071919 */ /* 0x000e220000008800 */
[----:B------:R-:W-:Y:S02]  /*76e0*/  SEL R4, RZ, 0x1, !P0 ;  /* 0x00000001ff047807 */ /* 0x000fe40004000000 */
[----:B------:R-:W-:Y:S02]  /*76f0*/  IADD3 R16, P0, R16, UR38, RZ ;  /* 0x0000002610107c10 */ /* 0x000fe4000ff1e0ff */
[----:B------:R-:W-:Y:S02]  /*7700*/  @P1 MOV R6, 0x400 ;  /* 0x0000040000061802 */ /* 0x000fe40000000f00 */
[----:B------:R-:W-:Y:S02]  /*7710*/  IADD3.X R17, R17, UR41, RZ, P0, !PT ;  /* 0x0000002911117c10 */ /* 0x000fe400087fe4ff */
[----:B------:R-:W-:Y:S02]  /*7720*/  ISETP.GE.U32.AND P0, PT, R16, UR4, PT ;  /* 0x0000000410007c0c */ /* 0x000fe4000bf06070 */
[----:B------:R-:W-:-:S02]  /*7730*/  LOP3.LUT R3, R3, R4, RZ, 0x3c, !PT ;  /* 0x0000000403037212 */ /* 0x000fc400078e3cff */
[----:B------:R-:W-:Y:S02]  /*7740*/  ISETP.GE.U32.AND.EX P0, PT, R17, UR5, PT, P0 ;  /* 0x0000000511007c0c */ /* 0x000fe4000bf06100 */
[----:B0-----:R-:W-:Y:S01]  /*7750*/  @P1 LEA R6, R7, R6, 0x18 ;  /* 0x0000000607061211 */ /* 0x001fe200078ec0ff */
[----:B------:R-:W-:-:S03]  /*7760*/  IMAD.IADD R7, R13, 0x1, -R5 ;  /* 0x000000010d077824 */ /* 0x000fc600078e0a05 */
[----:B------:R0:W-:Y:S02]  /*7770*/  @P1 SYNCS.ARRIVE.TRANS64.A1T0 RZ, [R6+URZ+0x88], RZ ;  /* 0x000088ff06ff19a7 */ /* 0x0001e4000810003f */
[----:B------:R-:W-:-:S04]  /*7780*/  LEA.HI R7, R7, R5, RZ, 0x1f ;  /* 0x0000000507077211 */ /* 0x000fc800078ff8ff */
[----:B------:R-:W-:Y:S01]  /*7790*/  SHF.R.U32.HI R4, RZ, 0x2, R7 ;  /* 0x00000002ff047819 */ /* 0x000fe20000011607 */
[----:B------:R-:W-:-:S03]  /*77a0*/  IMAD.MOV.U32 R7, RZ, RZ, -0x1 ;  /* 0xffffffffff077424 */ /* 0x000fc600078e00ff */
[--C-:B------:R-:W-:Y:S01]  /*77b0*/  @P2 LOP3.LUT R3, R3, 0x1, R4.reuse, 0x78, !PT ;  /* 0x0000000103032812 */ /* 0x100fe200078e7804 */
[----:B------:R-:W-:Y:S01]  /*77c0*/  IMAD R13, R4, -0x7, R13 ;  /* 0xfffffff9040d7824 */ /* 0x000fe200078e020d */
[----:B------:R-:W-:Y:S01]  /*77d0*/  PRMT R4, RZ, 0x7610, R4 ;  /* 0x00007610ff047816 */ /* 0x000fe20000000004 */
[----:B0-----:R-:W-:Y:S06]  /*77e0*/  @P0 BRA `(.L_x_176) ;  /* 0x0000000400500947 */ /* 0x001fec0003800000 */
[----:B------:R-:W0:Y:S01]  /*77f0*/  S2R R15, SR_CTAID.X ;  /* 0x00000000000f7919 */ /* 0x000e220000002500 */
[----:B------:R-:W-:Y:S01]  /*7800*/  ULDC.64 UR4, c[0x0][0x628] ;  /* 0x00018a0000047ab9 */ /* 0x000fe20000000a00 */
[----:B------:R-:W1:Y:S01]  /*7810*/  LDC R20, c[0x0][0x144] ;  /* 0x00005100ff147b82 */ /* 0x000e620000000800 */
[----:B------:R-:W-:Y:S01]  /*7820*/  ISETP.NE.U32.AND P0, PT, RZ, UR4, PT ;  /* 0x00000004ff007c0c */ /* 0x000fe2000bf05070 */
[----:B------:R-:W2:Y:S01]  /*7830*/  S2R R12, SR_CTAID.Y ;  /* 0x00000000000c7919 */ /* 0x000ea20000002600 */
[----:B------:R-:W-:Y:S01]  /*7840*/  ULDC UR6, c[0x0][0x150] ;  /* 0x0000540000067ab9 */ /* 0x000fe20000000800 */
[----:B------:R-:W-:Y:S01]  /*7850*/  ULDC UR7, c[0x0][0x630] ;  /* 0x00018c0000077ab9 */ /* 0x000fe20000000800 */
[----:B------:R-:W-:Y:S01]  /*7860*/  ISETP.NE.AND.EX P0, PT, RZ, UR5, PT, P0 ;  /* 0x00000005ff007c0c */ /* 0x000fe2000bf05300 */
[----:B------:R-:W-:Y:S01]  /*7870*/  IMAD.MOV.U32 R4, RZ, RZ, R16 ;  /* 0x000000ffff047224 */ /* 0x000fe200078e0010 */
[----:B0-----:R-:W-:-:S05]  /*7880*/  I2FP.F32.U32 R5, R15 ;  /* 0x0000000f00057245 */ /* 0x001fca0000201000 */
[----:B------:R-:W-:Y:S01]  /*7890*/  FMUL R21, R5, UR6 ;  /* 0x0000000605157c20 */ /* 0x000fe20008400000 */
[----:B------:R-:W-:-:S05]  /*78a0*/  IMAD.MOV.U32 R5, RZ, RZ, R17 ;  /* 0x000000ffff057224 */ /* 0x000fca00078e0011 */
[----:B--2---:R-:W-:Y:S05]  /*78b0*/  @!P0 BRA `(.L_x_177) ;  /* 0x0000000000288947 */ /* 0x004fea0003800000 */
[----:B------:R-:W-:Y:S02]  /*78c0*/  ULDC UR6, c[0x0][0x634] ;  /* 0x00018d0000067ab9 */ /* 0x000fe40000000800 */
[----:B------:R-:W-:-:S05]  /*78d0*/  IADD3 R5, P0, R16, UR6, RZ ;  /* 0x0000000610057c10 */ /* 0x000fca000ff1e0ff */
[----:B------:R-:W-:-:S04]  /*78e0*/  IMAD.X R19, RZ, RZ, R17, P0 ;  /* 0x000000ffff137224 */ /* 0x000fc800000e0611 */
[----:B------:R-:W-:-:S04]  /*78f0*/  IMAD.WIDE.U32 R6, R19, UR4, RZ ;  /* 0x0000000413067c25 */ /* 0x000fc8000f8e00ff */
[----:B------:R-:W-:-:S04]  /*7900*/  IMAD.WIDE.U32 R6, P0, R5, UR5, R6 ;  /* 0x0000000505067c25 */ /* 0x000fc8000f800006 */
[----:B------:R-:W-:-:S04]  /*7910*/  IMAD.WIDE.U32 R4, R5, UR4, RZ ;  /* 0x0000000405047c25 */ /* 0x000fc8000f8e00ff */
[----:B------:R-:W-:Y:S01]  /*7920*/  IMAD.MOV.U32 R4, RZ, RZ, R7 ;  /* 0x000000ffff047224 */ /* 0x000fe200078e0007 */
[----:B------:R-:W-:Y:S01]  /*7930*/  IADD3 RZ, P1, R5, R6, RZ ;  /* 0x0000000605ff7210 */ /* 0x000fe20007f3e0ff */
[----:B------:R-:W-:-:S04]  /*7940*/  IMAD.X R5, RZ, RZ, RZ, P0 ;  /* 0x000000ffff057224 */ /* 0x000fc800000e06ff */
[----:B------:R-:W-:-:S08]  /*7950*/  IMAD.WIDE.U32.X R4, R19, UR5, R4, P1 ;  /* 0x0000000513047c25 */ /* 0x000fd000088e0404 */
.L_x_177:
[--C-:B------:R-:W-:Y:S01]  /*7960*/  SHF.R.U64 R14, R4, UR7, R5.reuse ;  /* 0x00000007040e7c19 */ /* 0x100fe20008001205 */
[----:B------:R-:W0:Y:S01]  /*7970*/  F2I.U32.TRUNC.NTZ R21, R21 ;  /* 0x0000001500157305 */ /* 0x000e22000020f000 */
[----:B------:R-:W-:Y:S01]  /*7980*/  SHF.R.U32.HI R4, RZ, UR7, R5 ;  /* 0x00000007ff047c19 */ /* 0x000fe20008011605 */
[----:B------:R-:W-:Y:S01]  /*7990*/  ULDC.64 UR4, c[0x0][0x620] ;  /* 0x0001880000047ab9 */ /* 0x000fe20000000a00 */
[----:B------:R-:W-:Y:S01]  /*79a0*/  IADD3 R7, P0, RZ, -R14, RZ ;  /* 0x8000000eff077210 */ /* 0x000fe20007f1e0ff */
[----:B------:R-:W-:-:S04]  /*79b0*/  ULDC.64 UR6, c[0x0][0x640] ;  /* 0x0001900000067ab9 */ /* 0x000fc80000000a00 */
[----:B------:R-:W-:Y:S01]  /*79c0*/  IMAD.X R4, RZ, RZ, ~R4, P0 ;  /* 0x000000ffff047224 */ /* 0x000fe200000e0e04 */
[----:B------:R-:W-:-:S03]  /*79d0*/  ISETP.NE.U32.AND P0, PT, RZ, UR6, PT ;  /* 0x00000006ff007c0c */ /* 0x000fc6000bf05070 */
[----:B------:R-:W-:Y:S01]  /*79e0*/  IMAD R6, R4, UR4, RZ ;  /* 0x0000000404067c24 */ /* 0x000fe2000f8e02ff */
[----:B------:R-:W-:Y:S01]  /*79f0*/  ISETP.NE.AND.EX P0, PT, RZ, UR7, PT, P0 ;  /* 0x00000007ff007c0c */ /* 0x000fe2000bf05300 */
[----:B------:R-:W-:Y:S01]  /*7a00*/  IMAD.WIDE.U32 R4, R7, UR4, R16 ;  /* 0x0000000407047c25 */ /* 0x000fe2000f8e0010 */
[----:B------:R-:W-:-:S03]  /*7a10*/  ULDC UR4, c[0x0][0x618] ;  /* 0x0001860000047ab9 */ /* 0x000fc60000000800 */
[----:B------:R-:W-:Y:S01]  /*7a20*/  IMAD R7, R7, UR5, R6 ;  /* 0x0000000507077c24 */ /* 0x000fe2000f8e0206 */
[----:B------:R-:W-:Y:S01]  /*7a30*/  ULDC UR5, c[0x0][0x154] ;  /* 0x0000550000057ab9 */ /* 0x000fe20000000800 */
[----:B0-----:R-:W-:Y:S02]  /*7a40*/  IMAD.MOV R6, RZ, RZ, -R21 ;  /* 0x000000ffff067224 */ /* 0x001fe400078e0a15 */
[----:B------:R-:W0:Y:S01]  /*7a50*/  LDC R21, c[0x0][0x148] ;  /* 0x00005200ff157b82 */ /* 0x000e220000000800 */
[----:B------:R-:W-:Y:S02]  /*7a60*/  IMAD.IADD R5, R5, 0x1, R7 ;  /* 0x0000000105057824 */ /* 0x000fe400078e0207 */
[----:B-1----:R-:W-:Y:S01]  /*7a70*/  IMAD R15, R20, R6, R15 ;  /* 0x00000006140f7224 */ /* 0x002fe200078e020f */
[----:B------:R-:W-:Y:S02]  /*7a80*/  I2FP.F32.U32 R6, R12 ;  /* 0x0000000c00067245 */ /* 0x000fe40000201000 */
[----:B------:R-:W-:-:S02]  /*7a90*/  SHF.R.U64 R19, R4, UR4, R5 ;  /* 0x0000000404137c19 */ /* 0x000fc40008001205 */
[----:B------:R-:W-:Y:S01]  /*7aa0*/  SHF.R.U32.HI R4, RZ, UR4, R5 ;  /* 0x00000004ff047c19 */ /* 0x000fe20008011605 */
[----:B------:R-:W-:Y:S01]  /*7ab0*/  FMUL R6, R6, UR5 ;  /* 0x0000000506067c20 */ /* 0x000fe20008400000 */
[----:B------:R-:W-:Y:S02]  /*7ac0*/  ULDC UR4, c[0x0][0x608] ;  /* 0x0001820000047ab9 */ /* 0x000fe40000000800 */
[--C-:B------:R-:W-:Y:S01]  /*7ad0*/  SHF.R.U64 R22, R19, UR4, R4.reuse ;  /* 0x0000000413167c19 */ /* 0x100fe20008001204 */
[----:B------:R1:W2:Y:S01]  /*7ae0*/  F2I.U32.TRUNC.NTZ R24, R6 ;  /* 0x0000000600187305 */ /* 0x0002a2000020f000 */
[----:B------:R-:W-:Y:S01]  /*7af0*/  SHF.R.U32.HI R5, RZ, UR4, R4 ;  /* 0x00000004ff057c19 */ /* 0x000fe20008011604 */
[----:B------:R-:W-:-:S03]  /*7b00*/  ULDC UR4, c[0x0][0x658] ;  /* 0x0001960000047ab9 */ /* 0x000fc60000000800 */
[--C-:B------:R-:W-:Y:S02]  /*7b10*/  SHF.R.U64 R20, R22, UR4, R5.reuse ;  /* 0x0000000416147c19 */ /* 0x100fe40008001205 */
[----:B------:R-:W-:-:S03]  /*7b20*/  SHF.R.U32.HI R23, RZ, UR4, R5 ;  /* 0x00000004ff177c19 */ /* 0x000fc60008011605 */
[----:B------:R-:W-:Y:S02]  /*7b30*/  IMAD.MOV.U32 R4, RZ, RZ, R20 ;  /* 0x000000ffff047224 */ /* 0x000fe400078e0014 */
[----:B------:R-:W-:Y:S01]  /*7b40*/  IMAD.MOV.U32 R5, RZ, RZ, R23 ;  /* 0x000000ffff057224 */ /* 0x000fe200078e0017 */
[----:B-1----:R-:W-:Y:S06]  /*7b50*/  @!P0 BRA `(.L_x_178) ;  /* 0x0000000000288947 */ /* 0x002fec0003800000 */
        /* <DEDUP_REMOVED lines=10> */
.L_x_178:
[----:B------:R-:W-:Y:S01]  /*7c00*/  ISETP.NE.AND P0, PT, R2, 0x1, PT ;  /* 0x000000010200780c */ /* 0x000fe20003f05270 */
[----:B------:R-:W-:Y:S01]  /*7c10*/  ULDC UR4, c[0x0][0x648] ;  /* 0x0001920000047ab9 */ /* 0x000fe20000000800 */
[----:B------:R-:W-:Y:S01]  /*7c20*/  LOP3.LUT R22, R22, UR23, RZ, 0xc0, !PT ;  /* 0x0000001716167c12 */ /* 0x000fe2000f8ec0ff */
[----:B--2---:R-:W-:Y:S01]  /*7c30*/  IMAD.MOV R24, RZ, RZ, -R24 ;  /* 0x000000ffff187224 */ /* 0x004fe200078e0a18 */
[----:B------:R-:W-:Y:S01]  /*7c40*/  SHF.R.U64 R5, R4, UR4, R5 ;  /* 0x0000000404057c19 */ /* 0x000fe20008001205 */
[----:B------:R-:W-:Y:S01]  /*7c50*/  ULDC UR4, c[0x0][0x638] ;  /* 0x00018e0000047ab9 */ /* 0x000fe20000000800 */
[----:B------:R-:W-:Y:S01]  /*7c60*/  LOP3.LUT R19, R19, UR13, RZ, 0xc0, !PT ;  /* 0x0000000d13137c12 */ /* 0x000fe2000f8ec0ff */
[----:B------:R-:W-:Y:S01]  /*7c70*/  ULDC UR5, c[0x0][0x610] ;  /* 0x0001840000057ab9 */ /* 0x000fe20000000800 */
[----:B------:R-:W-:Y:S02]  /*7c80*/  IMAD.MOV.U32 R4, RZ, RZ, 0x1 ;  /* 0x00000001ff047424 */ /* 0x000fe400078e00ff */
[----:B------:R-:W-:-:S02]  /*7c90*/  IMAD.MOV R7, RZ, RZ, -R5 ;  /* 0x000000ffff077224 */ /* 0x000fc400078e0a05 */
[----:B------:R-:W-:Y:S02]  /*7ca0*/  IMAD R22, R5, UR21, R22 ;  /* 0x0000001505167c24 */ /* 0x000fe4000f8e0216 */
[----:B0-----:R-:W-:Y:S02]  /*7cb0*/  @P0 IMAD R15, R21, R24, R12 ;  /* 0x00000018150f0224 */ /* 0x001fe400078e020c */
[----:B------:R-:W-:Y:S01]  /*7cc0*/  IMAD R20, R7, UR4, R20 ;  /* 0x0000000407147c24 */ /* 0x000fe2000f8e0214 */
[----:B------:R-:W-:Y:S01]  /*7cd0*/  ULDC UR4, c[0x0][0x600] ;  /* 0x0001800000047ab9 */ /* 0x000fe20000000800 */
[----:B------:R-:W-:Y:S02]  /*7ce0*/  IMAD R15, R22, UR5, R15 ;  /* 0x00000005160f7c24 */ /* 0x000fe4000f8e020f */
[----:B------:R-:W-:Y:S02]  /*7cf0*/  IMAD R20, R20, UR4, R19 ;  /* 0x0000000414147c24 */ /* 0x000fe4000f8e0213 */
[----:B------:R-:W-:-:S03]  /*7d00*/  IMAD.MOV.U32 R7, RZ, RZ, R14 ;  /* 0x000000ffff077224 */ /* 0x000fc600078e000e */
[----:B------:R-:W-:Y:S02]  /*7d10*/  SEL R19, R20, R15, !P0 ;  /* 0x0000000f14137207 */ /* 0x000fe40004000000 */
[----:B------:R-:W-:-:S07]  /*7d20*/  SEL R12, R15, R20, !P0 ;  /* 0x000000140f0c7207 */ /* 0x000fce0004000000 */
.L_x_176:
[----:B------:R-:W-:Y:S05]  /*7d30*/  BSYNC B1 ;  /* 0x0000000000017941 */ /* 0x000fea0003800000 */
.L_x_175:
[----:B------:R-:W-:-:S13]  /*7d40*/  LOP3.LUT P0, RZ, R4, 0xff, RZ, 0xc0, !PT ;  /* 0x000000ff04ff7812 */ /* 0x000fda000780c0ff */
[----:B------:R-:W-:Y:S05]  /*7d50*/  @P0 BRA `(.L_x_179) ;  /* 0xfffffff000ec0947 */ /* 0x000fea000383ffff */
[----:B------:R-:W-:Y:S05]  /*7d60*/  BSYNC B0 ;  /* 0x0000000000007941 */ /* 0x000fea0003800000 */
.L_x_168:
[----:B------:R-:W-:-:S03]  /*7d70*/  UMOV UR4, 0xffffffff ;  /* 0xffffffff00047882 */ /* 0x000fc60000000000 */
[----:B------:R-:W-:Y:S05]  /*7d80*/  BRA.DIV UR4, `(.L_x_180) ;  /* 0x0000000604807947 */ /* 0x000fea000b800000 */
[----:B------:R-:W-:-:S13]  /*7d90*/  ELECT P6, URZ, PT ;  /* 0x00000000003f782f */ /* 0x000fda00038c0000 */
.L_x_197:
[----:B------:R-:W-:Y:S04]  /*7da0*/  BSSY B0, `(.L_x_181) ;  /* 0x0000046000007945 */ /* 0x000fe80003800000 */
[----:B------:R-:W-:Y:S05]  /*7db0*/  @!P6 BRA `(.L_x_182) ;  /* 0x000000040010e947 */ /* 0x000fea0003800000 */
[----:B------:R-:W-:-:S04]  /*7dc0*/  LOP3.LUT R18, R18, 0x2, RZ, 0xfc, !PT ;  /* 0x0000000212127812 */ /* 0x000fc800078efcff */
[----:B------:R-:W-:-:S13]  /*7dd0*/  ISETP.NE.AND P0, PT, R18, 0x3, PT ;  /* 0x000000031200780c */ /* 0x000fda0003f05270 */
[----:B------:R-:W-:Y:S05]  /*7de0*/  @!P0 BRA `(.L_x_183) ;  /* 0x0000000000048947 */ /* 0x000fea0003800000 */
[----:B------:R-:W-:Y:S01]  /*7df0*/  BPT.TRAP 0x1 ;  /* 0x000000040000795c */ /* 0x000fe20000300000 */
.L_x_183:
[----:B------:R-:W0:Y:S01]  /*7e00*/  S2R R5, SR_CgaCtaId ;  /* 0x0000000000057919 */ /* 0x000e220000008800 */
[----:B------:R-:W-:Y:S02]  /*7e10*/  MOV R0, 0x400 ;  /* 0x0000040000007802 */ /* 0x000fe40000000f00 */
[----:B------:R-:W-:Y:S02]  /*7e20*/  SHF.L.U32 R4, R3, 0x1f, RZ ;  /* 0x0000001f03047819 */ /* 0x000fe400000006ff */
[----:B0-----:R-:W-:-:S05]  /*7e30*/  LEA R0, R5, R0, 0x18 ;  /* 0x0000000005007211 */ /* 0x001fca00078ec0ff */
[----:B------:R-:W-:-:S04]  /*7e40*/  VIADD R0, R0, 0x38 ;  /* 0x0000003800007836 */ /* 0x000fc80000000000 */
[C---:B------:R-:W-:Y:S02]  /*7e50*/  IMAD R7, R13.reuse, 0x8, R0 ;  /* 0x000000080d077824 */ /* 0x040fe400078e0200 */
[----:B------:R-:W-:Y:S02]  /*7e60*/  VIADD R13, R13, 0x1 ;  /* 0x000000010d0d7836 */ /* 0x000fe40000000000 */
[----:B------:R-:W0:Y:S03]  /*7e70*/  SYNCS.PHASECHK.TRANS64.TRYWAIT P0, [R7+URZ], R4 ;  /* 0x00000004070075a7 */ /* 0x000e26000800017f */
[----:B------:R-:W-:-:S04]  /*7e80*/  ISETP.NE.AND P1, PT, R13, 0x7, PT ;  /* 0x000000070d00780c */ /* 0x000fc80003f25270 */
[----:B------:R-:W-:Y:S02]  /*7e90*/  SEL R2, RZ, 0x1, P1 ;  /* 0x00000001ff027807 */ /* 0x000fe40000800000 */
[----:B------:R-:W-:Y:S02]  /*7ea0*/  SEL R13, R13, RZ, P1 ;  /* 0x000000ff0d0d7207 */ /* 0x000fe40000800000 */
[----:B------:R-:W-:-:S03]  /*7eb0*/  LOP3.LUT R6, R3, R2, RZ, 0x3c, !PT ;  /* 0x0000000203067212 */ /* 0x000fc600078e3cff */
[----:B------:R-:W-:Y:S01]  /*7ec0*/  IMAD R8, R13, 0x8, R0 ;  /* 0x000000080d087824 */ /* 0x000fe200078e0200 */
[----:B------:R-:W-:Y:S01]  /*7ed0*/  SHF.L.U32 R5, R6, 0x1f, RZ ;  /* 0x0000001f06057819 */ /* 0x000fe200000006ff */
[----:B0-----:R-:W-:Y:S06]  /*7ee0*/  @!P0 BRA `(.L_x_184) ;  /* 0x0000000400488947 */ /* 0x001fec0003800000 */
.L_x_198:
[----:B------:R-:W1:Y:S01]  /*7ef0*/  SYNCS.PHASECHK.TRANS64.TRYWAIT P0, [R8+URZ], R5 ;  /* 0x00000005080075a7 */ /* 0x000e62000800017f */
[----:B------:R-:W-:-:S05]  /*7f00*/  VIADD R2, R13, 0x1 ;  /* 0x000000010d027836 */ /* 0x000fca0000000000 */
[----:B------:R-:W-:-:S04]  /*7f10*/  ISETP.NE.AND P1, PT, R2, 0x7, PT ;  /* 0x000000070200780c */ /* 0x000fc80003f25270 */
[----:B------:R-:W-:Y:S02]  /*7f20*/  SEL R3, RZ, 0x1, P1 ;  /* 0x00000001ff037807 */ /* 0x000fe40000800000 */
[----:B0-----:R-:W-:Y:S02]  /*7f30*/  SEL R7, R2, RZ, P1 ;  /* 0x000000ff02077207 */ /* 0x001fe40000800000 */
[----:B------:R-:W-:-:S03]  /*7f40*/  LOP3.LUT R6, R6, R3, RZ, 0x3c, !PT ;  /* 0x0000000306067212 */ /* 0x000fc600078e3cff */
[----:B------:R-:W-:Y:S01]  /*7f50*/  IMAD R9, R7, 0x8, R0 ;  /* 0x0000000807097824 */ /* 0x000fe200078e0200 */
[----:B------:R-:W-:Y:S01]  /*7f60*/  SHF.L.U32 R4, R6, 0x1f, RZ ;  /* 0x0000001f06047819 */ /* 0x000fe200000006ff */
[----:B-1----:R-:W-:Y:S06]  /*7f70*/  @!P0 BRA `(.L_x_185) ;  /* 0x0000000400388947 */ /* 0x002fec0003800000 */
.L_x_199:
[----:B------:R-:W1:Y:S01]  /*7f80*/  SYNCS.PHASECHK.TRANS64.TRYWAIT P0, [R9+URZ], R4 ;  /* 0x00000004090075a7 */ /* 0x000e62000800017f */
[----:B------:R-:W-:-:S05]  /*7f90*/  VIADD R2, R7, 0x1 ;  /* 0x0000000107027836 */ /* 0x000fca0000000000 */
[----:B------:R-:W-:-:S04]  /*7fa0*/  ISETP.NE.AND P1, PT, R2, 0x7, PT ;  /* 0x000000070200780c */ /* 0x000fc80003f25270 */
[----:B------:R-:W-:Y:S02]  /*7fb0*/  SEL R3, RZ, 0x1, P1 ;  /* 0x00000001ff037807 */ /* 0x000fe40000800000 */
[----:B------:R-:W-:Y:S02]  /*7fc0*/  SEL R7, R2, RZ, P1 ;  /* 0x000000ff02077207 */ /* 0x000fe40000800000 */
[----:B------:R-:W-:-:S03]  /*7fd0*/  LOP3.LUT R6, R6, R3, RZ, 0x3c, !PT ;  /* 0x0000000306067212 */ /* 0x000fc600078e3cff */
[----:B0-----:R-:W-:Y:S01]  /*7fe0*/  IMAD R8, R7, 0x8, R0 ;  /* 0x0000000807087824 */ /* 0x001fe200078e0200 */
[----:B------:R-:W-:Y:S01]  /*7ff0*/  SHF.L.U32 R5, R6, 0x1f, RZ ;  /* 0x0000001f06057819 */ /* 0x000fe200000006ff */
[----:B-1----:R-:W-:Y:S06]  /*8000*/  @!P0 BRA `(.L_x_186) ;  /* 0x0000000400288947 */ /* 0x002fec0003800000 */
.L_x_200:
        /* <DEDUP_REMOVED lines=9> */
.L_x_201:
[----:B------:R-:W1:Y:S01]  /*80a0*/  SYNCS.PHASECHK.TRANS64.TRYWAIT P0, [R9+URZ], R4 ;  /* 0x00000004090075a7 */ /* 0x000e62000800017f */
[----:B------:R-:W-:-:S05]  /*80b0*/  VIADD R2, R7, 0x1 ;  /* 0x0000000107027836 */ /* 0x000fca0000000000 */
[----:B------:R-:W-:-:S04]  /*80c0*/  ISETP.NE.AND P1, PT, R2, 0x7, PT ;  /* 0x000000070200780c */ /* 0x000fc80003f25270 */
[----:B------:R-:W-:Y:S02]  /*80d0*/  SEL R3, RZ, 0x1, P1 ;  /* 0x00000001ff037807 */ /* 0x000fe40000800000 */
[----:B------:R-:W-:Y:S02]  /*80e0*/  SEL R7, R2, RZ, P1 ;  /* 0x000000ff02077207 */ /* 0x000fe40000800000 */
[----:B------:R-:W-:-:S03]  /*80f0*/  LOP3.LUT R11, R6, R3, RZ, 0x3c, !PT ;  /* 0x00000003060b7212 */ /* 0x000fc600078e3cff */
[----:B------:R-:W-:Y:S01]  /*8100*/  IMAD R6, R7, 0x8, R0 ;  /* 0x0000000807067824 */ /* 0x000fe200078e0200 */
[----:B0-----:R-:W-:Y:S01]  /*8110*/  SHF.L.U32 R5, R11, 0x1f, RZ ;  /* 0x0000001f0b057819 */ /* 0x001fe200000006ff */
[----:B-1----:R-:W-:Y:S06]  /*8120*/  @!P0 BRA `(.L_x_188) ;  /* 0x0000000400088947 */ /* 0x002fec0003800000 */
.L_x_202:
[----:B------:R-:W1:Y:S01]  /*8130*/  SYNCS.PHASECHK.TRANS64.TRYWAIT P0, [R6+URZ], R5 ;  /* 0x00000005060075a7 */ /* 0x000e62000800017f */
[----:B------:R-:W-:-:S05]  /*8140*/  VIADD R2, R7, 0x1 ;  /* 0x0000000107027836 */ /* 0x000fca0000000000 */
[----:B------:R-:W-:-:S04]  /*8150*/  ISETP.NE.AND P1, PT, R2, 0x7, PT ;  /* 0x000000070200780c */ /* 0x000fc80003f25270 */
[----:B0-----:R-:W-:Y:S02]  /*8160*/  SEL R4, RZ, 0x1, P1 ;  /* 0x00000001ff047807 */ /* 0x001fe40000800000 */
[----:B------:R-:W-:Y:S02]  /*8170*/  SEL R3, R2, RZ, P1 ;  /* 0x000000ff02037207 */ /* 0x000fe40000800000 */
[----:B------:R-:W-:Y:S01]  /*8180*/  LOP3.LUT R4, R11, R4, RZ, 0x3c, !PT ;  /* 0x000000040b047212 */ /* 0x000fe200078e3cff */
[----:B-1----:R-:W-:Y:S06]  /*8190*/  @!P0 BRA `(.L_x_189) ;  /* 0x0000000400008947 */ /* 0x002fec0003800000 */
.L_x_203:
[----:B------:R-:W-:Y:S01]  /*81a0*/  IMAD R3, R3, 0x8, R0 ;  /* 0x0000000803037824 */ /* 0x000fe200078e0200 */
[----:B------:R-:W-:-:S07]  /*81b0*/  SHF.L.U32 R0, R4, 0x1f, RZ ;  /* 0x0000001f04007819 */ /* 0x000fce00000006ff */
.L_x_190:
[----:B-1----:R1:W2:Y:S02]  /*81c0*/  SYNCS.PHASECHK.TRANS64.TRYWAIT P0, [R3+URZ], R0 ;  /* 0x00000000030075a7 */ /* 0x0022a4000800017f */
[----:B--2---:R-:W-:Y:S05]  /*81d0*/  @!P0 NANOSLEEP.SYNCS 0x989680 ;  /* 0x009896800000895d */ /* 0x004fea0003900000 */
[----:B------:R-:W2:Y:S02]  /*81e0*/  @!P0 SYNCS.PHASECHK.TRANS64 P0, [R3+URZ], R0 ;  /* 0x00000000030085a7 */ /* 0x000ea4000800007f */
[----:B--2---:R-:W-:Y:S05]  /*81f0*/  @!P0 BRA `(.L_x_190) ;  /* 0xfffffffc00f08947 */ /* 0x004fea000383ffff */
.L_x_182:
[----:B------:R-:W-:Y:S05]  /*8200*/  BSYNC B0 ;  /* 0x0000000000007941 */ /* 0x000fea0003800000 */
.L_x_181:
[----:B------:R-:W-:Y:S05]  /*8210*/  EXIT ;  /* 0x000000000000794d */ /* 0x000fea0003800000 */
.L_x_21:
[----:B-1----:R1:W2:Y:S02]  /*8220*/  SYNCS.PHASECHK.TRANS64.TRYWAIT P1, [R3+URZ], R0 ;  /* 0x00000000030075a7 */ /* 0x0022a4000802017f */
[----:B--2---:R-:W-:Y:S05]  /*8230*/  @!P1 NANOSLEEP.SYNCS 0x989680 ;  /* 0x009896800000995d */ /* 0x004fea0003900000 */
[----:B------:R-:W2:Y:S02]  /*8240*/  @!P1 SYNCS.PHASECHK.TRANS64 P1, [R3+URZ], R0 ;  /* 0x00000000030095a7 */ /* 0x000ea4000802007f */
[----:B--2---:R-:W-:Y:S05]  /*8250*/  @!P1 BRA `(.L_x_21) ;  /* 0xfffffffc00f09947 */ /* 0x004fea000383ffff */
[----:B------:R-:W-:Y:S05]  /*8260*/  BRA `(.L_x_20) ;  /* 0xffffff9400647947 */ /* 0x000fea000383ffff */
.L_x_26:
[----:B-1----:R1:W2:Y:S02]  /*8270*/  SYNCS.PHASECHK.TRANS64.TRYWAIT P1, [R5+URZ], R4 ;  /* 0x00000004050075a7 */ /* 0x0022a4000802017f */
[----:B--2---:R-:W-:Y:S05]  /*8280*/  @!P1 NANOSLEEP.SYNCS 0x989680 ;  /* 0x009896800000995d */ /* 0x004fea0003900000 */
[----:B------:R-:W2:Y:S02]  /*8290*/  @!P1 SYNCS.PHASECHK.TRANS64 P1, [R5+URZ], R4 ;  /* 0x00000004050095a7 */ /* 0x000ea4000802007f */
[----:B--2---:R-:W-:Y:S05]  /*82a0*/  @!P1 BRA `(.L_x_26) ;  /* 0xfffffffc00f09947 */ /* 0x004fea000383ffff */
[----:B------:R-:W-:Y:S05]  /*82b0*/  BRA `(.L_x_25) ;  /* 0xffffff9800407947 */ /* 0x000fea000383ffff */
.L_x_169:
[----:B------:R-:W-:Y:S01]  /*82c0*/  BSSY B1, `(.L_x_191) ;  /* 0x0000006000017945 */ /* 0x000fe20003800000 */
[----:B------:R-:W-:-:S07]  /*82d0*/  IMAD.MOV.U32 R15, RZ, RZ, -0x1 ;  /* 0xffffffffff0f7424 */ /* 0x000fce00078e00ff */
[----:B------:R-:W-:Y:S05]  /*82e0*/  WARPSYNC.COLLECTIVE R15, `(.L_x_192) ;  /* 0x000000000f0c7348 */ /* 0x000fea0003c00000 */
[----:B------:R-:W-:Y:S02]  /*82f0*/  ELECT P6, UR62, PT ;  /* 0x00000000003e782f */ /* 0x000fe400038c0000 */
[----:B------:R-:W-:Y:S01]  /*8300*/  MOV R14, UR62 ;  /* 0x0000003e000e7c02 */ /* 0x000fe20008000f00 */
[----:B------:R-:W-:Y:S10]  /*8310*/  ENDCOLLECTIVE ;  /* 0x000000000000791b */ /* 0x000ff40003800000 */
.L_x_192:
[----:B------:R-:W-:Y:S05]  /*8320*/  BSYNC B1 ;  /* 0x0000000000017941 */ /* 0x000fea0003800000 */
.L_x_191:
[----:B------:R-:W-:Y:S05]  /*8330*/  BRA `(.L_x_193) ;  /* 0xffffffec00807947 */ /* 0x000fea000383ffff */
.L_x_172:
[----:B0-----:R0:W1:Y:S02]  /*8340*/  SYNCS.PHASECHK.TRANS64.TRYWAIT P0, [R21+URZ+0x38], R12 ;  /* 0x0000380c150075a7 */ /* 0x001064000800017f */
[----:B-1----:R-:W-:Y:S05]  /*8350*/  @!P0 NANOSLEEP.SYNCS 0x989680 ;  /* 0x009896800000895d */ /* 0x002fea0003900000 */
[----:B------:R-:W1:Y:S02]  /*8360*/  @!P0 SYNCS.PHASECHK.TRANS64 P0, [R21+URZ+0x38], R12 ;  /* 0x0000380c150085a7 */ /* 0x000e64000800007f */
[----:B-1----:R-:W-:Y:S05]  /*8370*/  @!P0 BRA `(.L_x_172) ;  /* 0xfffffffc00f08947 */ /* 0x002fea000383ffff */
[----:B------:R-:W-:Y:S05]  /*8380*/  BRA `(.L_x_194) ;  /* 0xffffffec00c87947 */ /* 0x000fea000383ffff */
.L_x_180:
[----:B------:R-:W-:Y:S01]  /*8390*/  BSSY B0, `(.L_x_195) ;  /* 0x0000006000007945 */ /* 0x000fe20003800000 */
[----:B------:R-:W-:-:S07]  /*83a0*/  IMAD.MOV.U32 R15, RZ, RZ, -0x1 ;  /* 0xffffffffff0f7424 */ /* 0x000fce00078e00ff */
[----:B------:R-:W-:Y:S05]  /*83b0*/  WARPSYNC.COLLECTIVE R15, `(.L_x_196) ;  /* 0x000000000f0c7348 */ /* 0x000fea0003c00000 */
[----:B------:R-:W-:Y:S02]  /*83c0*/  ELECT P6, UR62, PT ;  /* 0x00000000003e782f */ /* 0x000fe400038c0000 */
[----:B------:R-:W-:Y:S01]  /*83d0*/  MOV R14, UR62 ;  /* 0x0000003e000e7c02 */ /* 0x000fe20008000f00 */
[----:B------:R-:W-:Y:S10]  /*83e0*/  ENDCOLLECTIVE ;  /* 0x000000000000791b */ /* 0x000ff40003800000 */
.L_x_196:
[----:B------:R-:W-:Y:S05]  /*83f0*/  BSYNC B0 ;  /* 0x0000000000007941 */ /* 0x000fea0003800000 */
.L_x_195:
[----:B------:R-:W-:Y:S05]  /*8400*/  BRA `(.L_x_197) ;  /* 0xfffffff800647947 */ /* 0x000fea000383ffff */
.L_x_184:
[----:B0-----:R0:W1:Y:S02]  /*8410*/  SYNCS.PHASECHK.TRANS64.TRYWAIT P0, [R7+URZ], R4 ;  /* 0x00000004070075a7 */ /* 0x001064000800017f */
[----:B-1----:R-:W-:Y:S05]  /*8420*/  @!P0 NANOSLEEP.SYNCS 0x989680 ;  /* 0x009896800000895d */ /* 0x002fea0003900000 */
[----:B------:R-:W1:Y:S02]  /*8430*/  @!P0 SYNCS.PHASECHK.TRANS64 P0, [R7+URZ], R4 ;  /* 0x00000004070085a7 */ /* 0x000e64000800007f */
[----:B-1----:R-:W-:Y:S05]  /*8440*/  @!P0 BRA `(.L_x_184) ;  /* 0xfffffffc00f08947 */ /* 0x002fea000383ffff */
[----:B------:R-:W-:Y:S05]  /*8450*/  BRA `(.L_x_198) ;  /* 0xfffffff800a47947 */ /* 0x000fea000383ffff */
.L_x_185:
[----:B0-----:R0:W1:Y:S02]  /*8460*/  SYNCS.PHASECHK.TRANS64.TRYWAIT P0, [R8+URZ], R5 ;  /* 0x00000005080075a7 */ /* 0x001064000800017f */
[----:B-1----:R-:W-:Y:S05]  /*8470*/  @!P0 NANOSLEEP.SYNCS 0x989680 ;  /* 0x009896800000895d */ /* 0x002fea0003900000 */
[----:B------:R-:W1:Y:S02]  /*8480*/  @!P0 SYNCS.PHASECHK.TRANS64 P0, [R8+URZ], R5 ;  /* 0x00000005080085a7 */ /* 0x000e64000800007f */
[----:B-1----:R-:W-:Y:S05]  /*8490*/  @!P0 BRA `(.L_x_185) ;  /* 0xfffffffc00f08947 */ /* 0x002fea000383ffff */
[----:B------:R-:W-:Y:S05]  /*84a0*/  BRA `(.L_x_199) ;  /* 0xfffffff800b47947 */ /* 0x000fea000383ffff */
.L_x_186:
[----:B0-----:R0:W1:Y:S02]  /*84b0*/  SYNCS.PHASECHK.TRANS64.TRYWAIT P0, [R9+URZ], R4 ;  /* 0x00000004090075a7 */ /* 0x001064000800017f */
[----:B-1----:R-:W-:Y:S05]  /*84c0*/  @!P0 NANOSLEEP.SYNCS 0x989680 ;  /* 0x009896800000895d */ /* 0x002fea0003900000 */
[----:B------:R-:W1:Y:S02]  /*84d0*/  @!P0 SYNCS.PHASECHK.TRANS64 P0, [R9+URZ], R4 ;  /* 0x00000004090085a7 */ /* 0x000e64000800007f */
[----:B-1----:R-:W-:Y:S05]  /*84e0*/  @!P0 BRA `(.L_x_186) ;  /* 0xfffffffc00f08947 */ /* 0x002fea000383ffff */
[----:B------:R-:W-:Y:S05]  /*84f0*/  BRA `(.L_x_200) ;  /* 0xfffffff800c47947 */ /* 0x000fea000383ffff */
.L_x_187:
[----:B0-----:R0:W1:Y:S02]  /*8500*/  SYNCS.PHASECHK.TRANS64.TRYWAIT P0, [R8+URZ], R5 ;  /* 0x00000005080075a7 */ /* 0x001064000800017f */
[----:B-1----:R-:W-:Y:S05]  /*8510*/  @!P0 NANOSLEEP.SYNCS 0x989680 ;  /* 0x009896800000895d */ /* 0x002fea0003900000 */
[----:B------:R-:W1:Y:S02]  /*8520*/  @!P0 SYNCS.PHASECHK.TRANS64 P0, [R8+URZ], R5 ;  /* 0x00000005080085a7 */ /* 0x000e64000800007f */
[----:B-1----:R-:W-:Y:S05]  /*8530*/  @!P0 BRA `(.L_x_187) ;  /* 0xfffffffc00f08947 */ /* 0x002fea000383ffff */
[----:B------:R-:W-:Y:S05]  /*8540*/  BRA `(.L_x_201) ;  /* 0xfffffff800d47947 */ /* 0x000fea000383ffff */
.L_x_188:
[----:B0-----:R0:W1:Y:S02]  /*8550*/  SYNCS.PHASECHK.TRANS64.TRYWAIT P0, [R9+URZ], R4 ;  /* 0x00000004090075a7 */ /* 0x001064000800017f */
[----:B-1----:R-:W-:Y:S05]  /*8560*/  @!P0 NANOSLEEP.SYNCS 0x989680 ;  /* 0x009896800000895d */ /* 0x002fea0003900000 */
[----:B------:R-:W1:Y:S02]  /*8570*/  @!P0 SYNCS.PHASECHK.TRANS64 P0, [R9+URZ], R4 ;  /* 0x00000004090085a7 */ /* 0x000e64000800007f */
[----:B-1----:R-:W-:Y:S05]  /*8580*/  @!P0 BRA `(.L_x_188) ;  /* 0xfffffffc00f08947 */ /* 0x002fea000383ffff */
[----:B------:R-:W-:Y:S05]  /*8590*/  BRA `(.L_x_202) ;  /* 0xfffffff800e47947 */ /* 0x000fea000383ffff */
.L_x_189:
[----:B0-----:R0:W1:Y:S02]  /*85a0*/  SYNCS.PHASECHK.TRANS64.TRYWAIT P0, [R6+URZ], R5 ;  /* 0x00000005060075a7 */ /* 0x001064000800017f */
[----:B-1----:R-:W-:Y:S05]  /*85b0*/  @!P0 NANOSLEEP.SYNCS 0x989680 ;  /* 0x009896800000895d */ /* 0x002fea0003900000 */
[----:B------:R-:W1:Y:S02]  /*85c0*/  @!P0 SYNCS.PHASECHK.TRANS64 P0, [R6+URZ], R5 ;  /* 0x00000005060085a7 */ /* 0x000e64000800007f */
[----:B-1----:R-:W-:Y:S05]  /*85d0*/  @!P0 BRA `(.L_x_189) ;  /* 0xfffffffc00f08947 */ /* 0x002fea000383ffff */
[----:B------:R-:W-:Y:S05]  /*85e0*/  BRA `(.L_x_203) ;  /* 0xfffffff800ec7947 */ /* 0x000fea000383ffff */
.L_x_204:
[----:B------:R-:W-:-:S00]  /*85f0*/  BRA `(.L_x_204) ;  /* 0xfffffffc00fc7947 */ /* 0x000fc0000383ffff */
[----:B------:R-:W-:-:S00]  /*8600*/  NOP ;  /* 0x0000000000007918 */ /* 0x000fc00000000000 */
[----:B------:R-:W-:-:S00]  /*8610*/  NOP ;  /* 0x0000000000007918 */ /* 0x000fc00000000000 */
[----:B------:R-:W-:-:S00]  /*8620*/  NOP ;  /* 0x0000000000007918 */ /* 0x000fc00000000000 */
[----:B------:R-:W-:-:S00]  /*8630*/  NOP ;  /* 0x0000000000007918 */ /* 0x000fc00000000000 */
[----:B------:R-:W-:-:S00]  /*8640*/  NOP ;  /* 0x0000000000007918 */ /* 0x000fc00000000000 */
[----:B------:R-:W-:-:S00]  /*8650*/  NOP ;  /* 0x0000000000007918 */ /* 0x000fc00000000000 */
[----:B------:R-:W-:-:S00]  /*8660*/  NOP ;  /* 0x0000000000007918 */ /* 0x000fc00000000000 */
[----:B------:R-:W-:-:S00]  /*8670*/  NOP ;  /* 0x0000000000007918 */ /* 0x000fc00000000000 */
.L_x_205:


//--------------------- .nv.global.init           --------------------------
	.section	.nv.global.init,"aw",@progbits
.nv.global.init:
	.type		$str$22,@object
	.size		$str$22,($str$23 - $str$22)
$str$22:
        /*0000*/ 	.byte	0x6b, 0x5f, 0x74, 0x69, 0x6c, 0x65, 0x5f, 0x63, 0x6f, 0x75, 0x6e, 0x74, 0x20, 0x3e, 0x3d, 0x20
        /*0010*/ 	.byte	0x31, 0x00
	.type		$str$23,@object
	.size		$str$23,(__unnamed_1 - $str$23)
$str$23:
        /*0012*/ 	.byte	0x2f, 0x74, 0x6d, 0x70, 0x2f, 0x63, 0x75, 0x74, 0x6c, 0x61, 0x73, 0x73, 0x5f, 0x73, 0x77, 0x65
        /*0022*/ 	.byte	0x65, 0x70, 0x5f, 0x73, 0x72, 0x63, 0x2f, 0x69, 0x6e, 0x63, 0x6c, 0x75, 0x64, 0x65, 0x2f, 0x63
        /*0032*/ 	.byte	0x75, 0x74, 0x6c, 0x61, 0x73, 0x73, 0x2f, 0x67, 0x65, 0x6d, 0x6d, 0x2f, 0x63, 0x6f, 0x6c, 0x6c
        /*0042*/ 	.byte	0x65, 0x63, 0x74, 0x69, 0x76, 0x65, 0x2f, 0x73, 0x6d, 0x39, 0x30, 0x5f, 0x6d, 0x6d, 0x61, 0x5f
        /*0052*/ 	.byte	0x74, 0x6d, 0x61, 0x5f, 0x67, 0x6d, 0x6d, 0x61, 0x5f, 0x73, 0x73, 0x5f, 0x77, 0x61, 0x72, 0x70
        /*0062*/ 	.byte	0x73, 0x70, 0x65, 0x63, 0x69, 0x61, 0x6c, 0x69, 0x7a, 0x65, 0x64, 0x2e, 0x68, 0x70, 0x70, 0x00
	.type		__unnamed_1,@object
	.size		__unnamed_1,(.L_0 - __unnamed_1)
__unnamed_1:
        /*0072*/ 	.byte	0x76, 0x6f, 0x69, 0x64, 0x20, 0x63, 0x75, 0x74, 0x6c, 0x61, 0x73, 0x73, 0x3a, 0x3a, 0x67, 0x65
        /* <DEDUP_REMOVED lines=181> */
        /*0bd2*/ 	.byte	0x00
.L_0:


//--------------------- .nv.shared._ZN7cutlass13device_kernelINS_4gemm6kernel13GemmUniversalIN4cute5tupleIJiiiiEEENS1_10collective13CollectiveMmaINS1_34MainloopSm90TmaGmmaWarpSpecializedILi7ENS5_IJNS4_1CILi2EEENSA_ILi4EEENSA_ILi1EEEEEENS1_35KernelTmaWarpSpecializedCooperativeEEENS5_IJNSA_ILi128EEESH_NSA_ILi64EEEEEENS_6half_tENS5_IJSD_llEEESK_SL_NS4_8TiledMMAINS4_8MMA_AtomIJNS4_4SM904GMMA26MMA_64x128x16_F32F16F16_SSILNSP_5MajorE1ELSR_1ELNSP_7ScaleInE1ELSS_1EEEEEENS4_6LayoutINS5_IJSB_SD_SD_EEENS5_IJSD_NSA_ILi0EEESX_EEEEENS5_IJNS4_10UnderscoreES10_S10_EEEEENS4_23SM90_TMA_LOAD_MULTICASTENS4_14ComposedLayoutINS4_7SwizzleILi3ELi4ELi3EEENS4_18smem_ptr_flag_bitsILi16EEENSV_INS5_IJSI_NSA_ILi8EEEEEENS5_IJSD_SI_EEEEEEEvNS4_8identityES13_S1D_vS1E_EENS_8epilogue10collective6detail29Sm90TmaWarpSpecializedAdapterINS1H_15DefaultEpilogueISK_NS5_IJlSD_lEEES1L_NS1G_6thread17LinearCombinationISK_Li1EffLNS1M_9ScaleType4KindE0ELNS_15FloatRoundStyleE2ESK_EENS1_15EpilogueDefaultEEEEEvvEEEEvNT_6ParamsE --------------------------
	.section	.nv.shared._ZN7cutlass13device_kernelINS_4gemm6kernel13GemmUniversalIN4cute5tupleIJiiiiEEENS1_10collective13CollectiveMmaINS1_34MainloopSm90TmaGmmaWarpSpecializedILi7ENS5_IJNS4_1CILi2EEENSA_ILi4EEENSA_ILi1EEEEEENS1_35KernelTmaWarpSpecializedCooperativeEEENS5_IJNSA_ILi128EEESH_NSA_ILi64EEEEEENS_6half_tENS5_IJSD_llEEESK_SL_NS4_8TiledMMAINS4_8MMA_AtomIJNS4_4SM904GMMA26MMA_64x128x16_F32F16F16_SSILNSP_5MajorE1ELSR_1ELNSP_7ScaleInE1ELSS_1EEEEEENS4_6LayoutINS5_IJSB_SD_SD_EEENS5_IJSD_NSA_ILi0EEESX_EEEEENS5_IJNS4_10UnderscoreES10_S10_EEEEENS4_23SM90_TMA_LOAD_MULTICASTENS4_14ComposedLayoutINS4_7SwizzleILi3ELi4ELi3EEENS4_18smem_ptr_flag_bitsILi16EEENSV_INS5_IJSI_NSA_ILi8EEEEEENS5_IJSD_SI_EEEEEEEvNS4_8identityES13_S1D_vS1E_EENS_8epilogue10collective6detail29Sm90TmaWarpSpecializedAdapterINS1H_15DefaultEpilogueISK_NS5_IJlSD_lEEES1L_NS1G_6thread17LinearCombinationISK_Li1EffLNS1M_9ScaleType4KindE0ELNS_15FloatRoundStyleE2ESK_EENS1_15EpilogueDefaultEEEEEvvEEEEvNT_6ParamsE,"aw",@nobits
	.sectionflags	@""
	.align	16
	.zero		1024


//--------------------- .nv.shared.reserved.0     --------------------------
	.section	.nv.shared.reserved.0,"aw",@nobits
	.weak		__nv_reservedSMEM_offset_0_alias
	.size		__nv_reservedSMEM_offset_0_alias, 0, 0
	.other		__nv_reservedSMEM_offset_0_alias,@"STO_CUDA_RESERVED_SHARED STV_DEFAULT"
__nv_reservedSMEM_offset_0_alias:
	.zero		0


//--------------------- .nv.global                --------------------------
	.section	.nv.global,"aw",@nobits
.nv.global:
	.type		_ZN40_INTERNAL_bd335f1c_4_k_cu_cbe5d8ea_281094cute1_E,@object
	.size		_ZN40_INTERNAL_bd335f1c_4_k_cu_cbe5d8ea_281094cute1_E,(_ZN40_INTERNAL_bd335f1c_4_k_cu_cbe5d8ea_281094cuda3std3__45__cpo6cbeginE - _ZN40_INTERNAL_bd335f1c_4_k_cu_cbe5d8ea_281094cute1_E)
_ZN40_INTERNAL_bd335f1c_4_k_cu_cbe5d8ea_281094cute1_E:
	.zero		1
	.type		_ZN40_INTERNAL_bd335f1c_4_k_cu_cbe5d8ea_281094cuda3std3__45__cpo6cbeginE,@object
	.size		_ZN40_INTERNAL_bd335f1c_4_k_cu_cbe5d8ea_281094cuda3std3__45__cpo6cbeginE,(_ZN40_INTERNAL_bd335f1c_4_k_cu_cbe5d8ea_281094cuda3std3__48in_placeE - _ZN40_INTERNAL_bd335f1c_4_k_cu_cbe5d8ea_281094cuda3std3__45__cpo6cbeginE)
_ZN40_INTERNAL_bd335f1c_4_k_cu_cbe5d8ea_281094cuda3std3__45__cpo6cbeginE:
	.zero		1
	.type		_ZN40_INTERNAL_bd335f1c_4_k_cu_cbe5d8ea_281094cuda3std3__48in_placeE,@object
	.size		_ZN40_INTERNAL_bd335f1c_4_k_cu_cbe5d8ea_281094cuda3std3__48in_placeE,(_ZN40_INTERNAL_bd335f1c_4_k_cu_cbe5d8ea_281094cuda3std6ranges3__45__cpo9iter_moveE - _ZN40_INTERNAL_bd335f1c_4_k_cu_cbe5d8ea_281094cuda3std3__48in_placeE)
_ZN40_INTERNAL_bd335f1c_4_k_cu_cbe5d8ea_281094cuda3std3__48in_placeE:
	.zero		1
	.type		_ZN40_INTERNAL_bd335f1c_4_k_cu_cbe5d8ea_281094cuda3std6ranges3__45__cpo9iter_moveE,@object
	.size		_ZN40_INTERNAL_bd335f1c_4_k_cu_cbe5d8ea_281094cuda3std6ranges3__45__cpo9iter_moveE,(_ZN40_INTERNAL_bd335f1c_4_k_cu_cbe5d8ea_281094cuda3std3__45__cpo5beginE - _ZN40_INTERNAL_bd335f1c_4_k_cu_cbe5d8ea_281094cuda3std6ranges3__45__cpo9iter_moveE)
_ZN40_INTERNAL_bd335f1c_4_k_cu_cbe5d8ea_281094cuda3std6ranges3__45__cpo9iter_moveE:
	.zero		1
	.type		_ZN40_INTERNAL_bd335f1c_4_k_cu_cbe5d8ea_281094cuda3std3__45__cpo5beginE,@object
	.size		_ZN40_INTERNAL_bd335f1c_4_k_cu_cbe5d8ea_281094cuda3std3__45__cpo5beginE,(_ZN40_INTERNAL_bd335f1c_4_k_cu_cbe5d8ea_281094cuda3std3__442_GLOBAL__N__bd335f1c_4_k_cu_cbe5d8ea_281096ignoreE - _ZN40_INTERNAL_bd335f1c_4_k_cu_cbe5d8ea_281094cuda3std3__45__cpo5beginE)
_ZN40_INTERNAL_bd335f1c_4_k_cu_cbe5d8ea_281094cuda3std3__45__cpo5beginE:
	.zero		1
	.type		_ZN40_INTERNAL_bd335f1c_4_k_cu_cbe5d8ea_281094cuda3std3__442_GLOBAL__N__bd335f1c_4_k_cu_cbe5d8ea_281096ignoreE,@object
	.size		_ZN40_INTERNAL_bd335f1c_4_k_cu_cbe5d8ea_281094cuda3std3__442_GLOBAL__N__bd335f1c_4_k_cu_cbe5d8ea_281096ignoreE,(_ZN40_INTERNAL_bd335f1c_4_k_cu_cbe5d8ea_281094cute7productE - _ZN40_INTERNAL_bd335f1c_4_k_cu_cbe5d8ea_281094cuda3std3__442_GLOBAL__N__bd335f1c_4_k_cu_cbe5d8ea_281096ignoreE)
_ZN40_INTERNAL_bd335f1c_4_k_cu_cbe5d8ea_281094cuda3std3__442_GLOBAL__N__bd335f1c_4_k_cu_cbe5d8ea_281096ignoreE:
	.zero		1
	.type		_ZN40_INTERNAL_bd335f1c_4_k_cu_cbe5d8ea_281094cute7productE,@object
	.size		_ZN40_INTERNAL_bd335f1c_4_k_cu_cbe5d8ea_281094cute7productE,(_ZN40_INTERNAL_bd335f1c_4_k_cu_cbe5d8ea_281094cuda3std3__45__cpo3endE - _ZN40_INTERNAL_bd335f1c_4_k_cu_cbe5d8ea_281094cute7productE)
_ZN40_INTERNAL_bd335f1c_4_k_cu_cbe5d8ea_281094cute7productE:
	.zero		1
	.type		_ZN40_INTERNAL_bd335f1c_4_k_cu_cbe5d8ea_281094cuda3std3__45__cpo3endE,@object
	.size		_ZN40_INTERNAL_bd335f1c_4_k_cu_cbe5d8ea_281094cuda3std3__45__cpo3endE,(_ZN40_INTERNAL_bd335f1c_4_k_cu_cbe5d8ea_281094cuda3std3__419piecewise_constructE - _ZN40_INTERNAL_bd335f1c_4_k_cu_cbe5d8ea_281094cuda3std3__45__cpo3endE)
_ZN40_INTERNAL_bd335f1c_4_k_cu_cbe5d8ea_281094cuda3std3__45__cpo3endE:
	.zero		1
	.type		_ZN40_INTERNAL_bd335f1c_4_k_cu_cbe5d8ea_281094cuda3std3__419piecewise_constructE,@object
	.size		_ZN40_INTERNAL_bd335f1c_4_k_cu_cbe5d8ea_281094cuda3std3__419piecewise_constructE,(_ZN40_INTERNAL_bd335f1c_4_k_cu_cbe5d8ea_281094cuda3std3__45__cpo4cendE - _ZN40_INTERNAL_bd335f1c_4_k_cu_cbe5d8ea_281094cuda3std3__419piecewise_constructE)
_ZN40_INTERNAL_bd335f1c_4_k_cu_cbe5d8ea_281094cuda3std3__419piecewise_constructE:
	.zero		1
	.type		_ZN40_INTERNAL_bd335f1c_4_k_cu_cbe5d8ea_281094cuda3std3__45__cpo4cendE,@object
	.size		_ZN40_INTERNAL_bd335f1c_4_k_cu_cbe5d8ea_281094cuda3std3__45__cpo4cendE,(_ZN40_INTERNAL_bd335f1c_4_k_cu_cbe5d8ea_281094cuda3std6ranges3__45__cpo4swapE - _ZN40_INTERNAL_bd335f1c_4_k_cu_cbe5d8ea_281094cuda3std3__45__cpo4cendE)
_ZN40_INTERNAL_bd335f1c_4_k_cu_cbe5d8ea_281094cuda3std3__45__cpo4cendE:
	.zero		1
	.type		_ZN40_INTERNAL_bd335f1c_4_k_cu_cbe5d8ea_281094cuda3std6ranges3__45__cpo4swapE,@object
	.size		_ZN40_INTERNAL_bd335f1c_4_k_cu_cbe5d8ea_281094cuda3std6ranges3__45__cpo4swapE,(.L_8 - _ZN40_INTERNAL_bd335f1c_4_k_cu_cbe5d8ea_281094cuda3std6ranges3__45__cpo4swapE)
_ZN40_INTERNAL_bd335f1c_4_k_cu_cbe5d8ea_281094cuda3std6ranges3__45__cpo4swapE:
	.zero		1
.L_8:


//--------------------- .nv.constant0._ZN7cutlass13device_kernelINS_4gemm6kernel13GemmUniversalIN4cute5tupleIJiiiiEEENS1_10collective13CollectiveMmaINS1_34MainloopSm90TmaGmmaWarpSpecializedILi7ENS5_IJNS4_1CILi2EEENSA_ILi4EEENSA_ILi1EEEEEENS1_35KernelTmaWarpSpecializedCooperativeEEENS5_IJNSA_ILi128EEESH_NSA_ILi64EEEEEENS_6half_tENS5_IJSD_llEEESK_SL_NS4_8TiledMMAINS4_8MMA_AtomIJNS4_4SM904GMMA26MMA_64x128x16_F32F16F16_SSILNSP_5MajorE1ELSR_1ELNSP_7ScaleInE1ELSS_1EEEEEENS4_6LayoutINS5_IJSB_SD_SD_EEENS5_IJSD_NSA_ILi0EEESX_EEEEENS5_IJNS4_10UnderscoreES10_S10_EEEEENS4_23SM90_TMA_LOAD_MULTICASTENS4_14ComposedLayoutINS4_7SwizzleILi3ELi4ELi3EEENS4_18smem_ptr_flag_bitsILi16EEENSV_INS5_IJSI_NSA_ILi8EEEEEENS5_IJSD_SI_EEEEEEEvNS4_8identityES13_S1D_vS1E_EENS_8epilogue10collective6detail29Sm90TmaWarpSpecializedAdapterINS1H_15DefaultEpilogueISK_NS5_IJlSD_lEEES1L_NS1G_6thread17LinearCombinationISK_Li1EffLNS1M_9ScaleType4KindE0ELNS_15FloatRoundStyleE2ESK_EENS1_15EpilogueDefaultEEEEEvvEEEEvNT_6ParamsE --------------------------
	.section	.nv.constant0._ZN7cutlass13device_kernelINS_4gemm6kernel13GemmUniversalIN4cute5tupleIJiiiiEEENS1_10collective13CollectiveMmaINS1_34MainloopSm90TmaGmmaWarpSpecializedILi7ENS5_IJNS4_1CILi2EEENSA_ILi4EEENSA_ILi1EEEEEENS1_35KernelTmaWarpSpecializedCooperativeEEENS5_IJNSA_ILi128EEESH_NSA_ILi64EEEEEENS_6half_tENS5_IJSD_llEEESK_SL_NS4_8TiledMMAINS4_8MMA_AtomIJNS4_4SM904GMMA26MMA_64x128x16_F32F16F16_SSILNSP_5MajorE1ELSR_1ELNSP_7ScaleInE1ELSS_1EEEEEENS4_6LayoutINS5_IJSB_SD_SD_EEENS5_IJSD_NSA_ILi0EEESX_EEEEENS5_IJNS4_10UnderscoreES10_S10_EEEEENS4_23SM90_TMA_LOAD_MULTICASTENS4_14ComposedLayoutINS4_7SwizzleILi3ELi4ELi3EEENS4_18smem_ptr_flag_bitsILi16EEENSV_INS5_IJSI_NSA_ILi8EEEEEENS5_IJSD_SI_EEEEEEEvNS4_8identityES13_S1D_vS1E_EENS_8epilogue10collective6detail29Sm90TmaWarpSpecializedAdapterINS1H_15DefaultEpilogueISK_NS5_IJlSD_lEEES1L_NS1G_6thread17LinearCombinationISK_Li1EffLNS1M_9ScaleType4KindE0ELNS_15FloatRoundStyleE2ESK_EENS1_15EpilogueDefaultEEEEEvvEEEEvNT_6ParamsE,"a",@progbits
	.sectionflags	@""
	.align	4
.nv.constant0._ZN7cutlass13device_kernelINS_4gemm6kernel13GemmUniversalIN4cute5tupleIJiiiiEEENS1_10collective13CollectiveMmaINS1_34MainloopSm90TmaGmmaWarpSpecializedILi7ENS5_IJNS4_1CILi2EEENSA_ILi4EEENSA_ILi1EEEEEENS1_35KernelTmaWarpSpecializedCooperativeEEENS5_IJNSA_ILi128EEESH_NSA_ILi64EEEEEENS_6half_tENS5_IJSD_llEEESK_SL_NS4_8TiledMMAINS4_8MMA_AtomIJNS4_4SM904GMMA26MMA_64x128x16_F32F16F16_SSILNSP_5MajorE1ELSR_1ELNSP_7ScaleInE1ELSS_1EEEEEENS4_6LayoutINS5_IJSB_SD_SD_EEENS5_IJSD_NSA_ILi0EEESX_EEEEENS5_IJNS4_10UnderscoreES10_S10_EEEEENS4_23SM90_TMA_LOAD_MULTICASTENS4_14ComposedLayoutINS4_7SwizzleILi3ELi4ELi3EEENS4_18smem_ptr_flag_bitsILi16EEENSV_INS5_IJSI_NSA_ILi8EEEEEENS5_IJSD_SI_EEEEEEEvNS4_8identityES13_S1D_vS1E_EENS_8epilogue10collective6detail29Sm90TmaWarpSpecializedAdapterINS1H_15DefaultEpilogueISK_NS5_IJlSD_lEEES1L_NS1G_6thread17LinearCombinationISK_Li1EffLNS1M_9ScaleType4KindE0ELNS_15FloatRoundStyleE2ESK_EENS1_15EpilogueDefaultEEEEEvvEEEEvNT_6ParamsE:
	.zero		1664


//--------------------- SYMBOLS --------------------------

	.type		.nv.reservedSmem.offset0,@object
	.size		.nv.reservedSmem.offset0,0x4
	.type		__assertfail,@function
